//
// Generated by NVIDIA NVVM Compiler
//
// Compiler Build ID: CL-36424714
// Cuda compilation tools, release 13.0, V13.0.88
// Based on NVVM 20.0.0
//

.version 9.0
.target sm_100
.address_size 64

	// .globl	_Z15kernelgpuPaira1IdEvPT_S1_S1_S1_PiS2_S2_S2_S1_S1_S2_iiiiii
.func  (.param .b64 func_retval0) __internal_accurate_pow
(
	.param .b64 __internal_accurate_pow_param_0
)
;

.visible .entry _Z15kernelgpuPaira1IdEvPT_S1_S1_S1_PiS2_S2_S2_S1_S1_S2_iiiiii(
	.param .u64 .ptr .align 1 _Z15kernelgpuPaira1IdEvPT_S1_S1_S1_PiS2_S2_S2_S1_S1_S2_iiiiii_param_0,
	.param .u64 .ptr .align 1 _Z15kernelgpuPaira1IdEvPT_S1_S1_S1_PiS2_S2_S2_S1_S1_S2_iiiiii_param_1,
	.param .u64 .ptr .align 1 _Z15kernelgpuPaira1IdEvPT_S1_S1_S1_PiS2_S2_S2_S1_S1_S2_iiiiii_param_2,
	.param .u64 .ptr .align 1 _Z15kernelgpuPaira1IdEvPT_S1_S1_S1_PiS2_S2_S2_S1_S1_S2_iiiiii_param_3,
	.param .u64 .ptr .align 1 _Z15kernelgpuPaira1IdEvPT_S1_S1_S1_PiS2_S2_S2_S1_S1_S2_iiiiii_param_4,
	.param .u64 .ptr .align 1 _Z15kernelgpuPaira1IdEvPT_S1_S1_S1_PiS2_S2_S2_S1_S1_S2_iiiiii_param_5,
	.param .u64 .ptr .align 1 _Z15kernelgpuPaira1IdEvPT_S1_S1_S1_PiS2_S2_S2_S1_S1_S2_iiiiii_param_6,
	.param .u64 .ptr .align 1 _Z15kernelgpuPaira1IdEvPT_S1_S1_S1_PiS2_S2_S2_S1_S1_S2_iiiiii_param_7,
	.param .u64 .ptr .align 1 _Z15kernelgpuPaira1IdEvPT_S1_S1_S1_PiS2_S2_S2_S1_S1_S2_iiiiii_param_8,
	.param .u64 .ptr .align 1 _Z15kernelgpuPaira1IdEvPT_S1_S1_S1_PiS2_S2_S2_S1_S1_S2_iiiiii_param_9,
	.param .u64 .ptr .align 1 _Z15kernelgpuPaira1IdEvPT_S1_S1_S1_PiS2_S2_S2_S1_S1_S2_iiiiii_param_10,
	.param .u32 _Z15kernelgpuPaira1IdEvPT_S1_S1_S1_PiS2_S2_S2_S1_S1_S2_iiiiii_param_11,
	.param .u32 _Z15kernelgpuPaira1IdEvPT_S1_S1_S1_PiS2_S2_S2_S1_S1_S2_iiiiii_param_12,
	.param .u32 _Z15kernelgpuPaira1IdEvPT_S1_S1_S1_PiS2_S2_S2_S1_S1_S2_iiiiii_param_13,
	.param .u32 _Z15kernelgpuPaira1IdEvPT_S1_S1_S1_PiS2_S2_S2_S1_S1_S2_iiiiii_param_14,
	.param .u32 _Z15kernelgpuPaira1IdEvPT_S1_S1_S1_PiS2_S2_S2_S1_S1_S2_iiiiii_param_15,
	.param .u32 _Z15kernelgpuPaira1IdEvPT_S1_S1_S1_PiS2_S2_S2_S1_S1_S2_iiiiii_param_16
)
{
	.reg .pred 	%p<49>;
	.reg .b32 	%r<162>;
	.reg .b32 	%f<21>;
	.reg .b64 	%rd<19>;
	.reg .b64 	%fd<380>;

	ld.param.u64 	%rd5, [_Z15kernelgpuPaira1IdEvPT_S1_S1_S1_PiS2_S2_S2_S1_S1_S2_iiiiii_param_5];
	ld.param.u32 	%r37, [_Z15kernelgpuPaira1IdEvPT_S1_S1_S1_PiS2_S2_S2_S1_S1_S2_iiiiii_param_16];
	mov.u32 	%r38, %tid.x;
	mov.u32 	%r39, %ctaid.x;
	mov.u32 	%r1, %ntid.x;
	mad.lo.s32 	%r161, %r39, %r1, %r38;
	setp.ge.s32 	%p2, %r161, %r37;
	@%p2 bra 	$L__BB0_36;
	mov.f64 	%fd72, 0d3FCD70A3D70A3D71;
	{
	.reg .b32 %temp; 
	mov.b64 	{%temp, %r3}, %fd72;
	}
	and.b32  	%r4, %r3, 2146435072;
	setp.eq.s32 	%p3, %r4, 1127219200;
	setp.lt.s32 	%p4, %r3, 0;
	selp.b32 	%r5, 0, 2146435072, %p4;
	and.b32  	%r40, %r3, 2147483647;
	setp.ne.s32 	%p5, %r40, 1071644672;
	and.pred  	%p1, %p3, %p5;
	mov.u32 	%r41, %nctaid.x;
	mul.lo.s32 	%r6, %r1, %r41;
	cvta.to.global.u64 	%rd1, %rd5;
$L__BB0_2:
	ld.param.u64 	%rd18, [_Z15kernelgpuPaira1IdEvPT_S1_S1_S1_PiS2_S2_S2_S1_S1_S2_iiiiii_param_4];
	ld.param.u64 	%rd17, [_Z15kernelgpuPaira1IdEvPT_S1_S1_S1_PiS2_S2_S2_S1_S1_S2_iiiiii_param_1];
	mul.lo.s32 	%r42, %r161, 3;
	cvta.to.global.u64 	%rd6, %rd17;
	mul.wide.s32 	%rd7, %r42, 8;
	add.s64 	%rd8, %rd6, %rd7;
	ld.global.f64 	%fd73, [%rd8];
	ld.global.f64 	%fd74, [%rd8+8];
	ld.global.f64 	%fd75, [%rd8+16];
	cvta.to.global.u64 	%rd9, %rd18;
	mul.wide.s32 	%rd10, %r161, 4;
	add.s64 	%rd11, %rd9, %rd10;
	ld.global.u32 	%r43, [%rd11];
	add.s64 	%rd12, %rd1, %rd10;
	ld.global.u32 	%r44, [%rd12];
	mul.f64 	%fd76, %fd74, %fd74;
	fma.rn.f64 	%fd77, %fd73, %fd73, %fd76;
	fma.rn.f64 	%fd78, %fd75, %fd75, %fd77;
	sqrt.rn.f64 	%fd1, %fd78;
	cvt.rn.f64.s32 	%fd79, %r43;
	mul.f64 	%fd2, %fd79, 0d4041000000000000;
	cvt.rn.f64.s32 	%fd80, %r44;
	mul.f64 	%fd3, %fd80, 0d4041000000000000;
	mov.f64 	%fd81, 0d4054C00000000000;
	sub.f64 	%fd4, %fd81, %fd2;
	{
	.reg .b32 %temp; 
	mov.b64 	{%temp, %r8}, %fd4;
	}
	setp.neu.f64 	%p6, %fd4, 0d0000000000000000;
	@%p6 bra 	$L__BB0_4;
	setp.lt.s32 	%p8, %r3, 0;
	setp.eq.s32 	%p9, %r4, 1127219200;
	selp.b32 	%r45, %r8, 0, %p9;
	or.b32  	%r46, %r45, 2146435072;
	selp.b32 	%r47, %r46, %r45, %p8;
	mov.b32 	%r48, 0;
	mov.b64 	%fd369, {%r48, %r47};
	bra.uni 	$L__BB0_5;
$L__BB0_4:
	abs.f64 	%fd82, %fd4;
	{ // callseq 0, 0
	.param .b64 param0;
	st.param.f64 	[param0], %fd82;
	.param .b64 retval0;
	call.uni (retval0), 
	__internal_accurate_pow, 
	(
	param0
	);
	ld.param.f64 	%fd83, [retval0];
	} // callseq 0
	setp.lt.s32 	%p7, %r8, 0;
	selp.f64 	%fd369, 0dFFF8000000000000, %fd83, %p7;
$L__BB0_5:
	add.f64 	%fd85, %fd4, 0d3FCD70A3D70A3D71;
	{
	.reg .b32 %temp; 
	mov.b64 	{%temp, %r49}, %fd85;
	}
	and.b32  	%r50, %r49, 2146435072;
	setp.eq.s32 	%p10, %r50, 2146435072;
	abs.f64 	%fd86, %fd4;
	setp.eq.f64 	%p11, %fd86, 0d7FF0000000000000;
	setp.lt.s32 	%p12, %r8, 0;
	or.b32  	%r9, %r5, -2147483648;
	selp.b32 	%r51, %r9, %r5, %p1;
	selp.b32 	%r52, %r51, %r5, %p12;
	mov.b32 	%r53, 0;
	mov.b64 	%fd87, {%r53, %r52};
	selp.f64 	%fd88, %fd87, %fd369, %p10;
	selp.f64 	%fd89, %fd88, %fd369, %p11;
	setp.eq.f64 	%p13, %fd4, 0d3FF0000000000000;
	selp.f64 	%fd8, 0d3FF0000000000000, %fd89, %p13;
	mov.f64 	%fd90, 0d4054C00000000000;
	sub.f64 	%fd9, %fd90, %fd3;
	{
	.reg .b32 %temp; 
	mov.b64 	{%temp, %r10}, %fd9;
	}
	setp.neu.f64 	%p14, %fd9, 0d0000000000000000;
	@%p14 bra 	$L__BB0_7;
	setp.lt.s32 	%p16, %r3, 0;
	setp.eq.s32 	%p17, %r4, 1127219200;
	selp.b32 	%r54, %r10, 0, %p17;
	or.b32  	%r55, %r54, 2146435072;
	selp.b32 	%r56, %r55, %r54, %p16;
	mov.b32 	%r57, 0;
	mov.b64 	%fd370, {%r57, %r56};
	bra.uni 	$L__BB0_8;
$L__BB0_7:
	abs.f64 	%fd91, %fd9;
	{ // callseq 1, 0
	.param .b64 param0;
	st.param.f64 	[param0], %fd91;
	.param .b64 retval0;
	call.uni (retval0), 
	__internal_accurate_pow, 
	(
	param0
	);
	ld.param.f64 	%fd92, [retval0];
	} // callseq 1
	setp.lt.s32 	%p15, %r10, 0;
	selp.f64 	%fd370, 0dFFF8000000000000, %fd92, %p15;
$L__BB0_8:
	add.f64 	%fd94, %fd9, 0d3FCD70A3D70A3D71;
	{
	.reg .b32 %temp; 
	mov.b64 	{%temp, %r58}, %fd94;
	}
	and.b32  	%r59, %r58, 2146435072;
	setp.eq.s32 	%p18, %r59, 2146435072;
	abs.f64 	%fd95, %fd9;
	setp.eq.f64 	%p19, %fd95, 0d7FF0000000000000;
	setp.lt.s32 	%p20, %r10, 0;
	selp.b32 	%r61, %r51, %r5, %p20;
	mov.b32 	%r62, 0;
	mov.b64 	%fd96, {%r62, %r61};
	selp.f64 	%fd97, %fd96, %fd370, %p18;
	selp.f64 	%fd98, %fd97, %fd370, %p19;
	setp.eq.f64 	%p21, %fd9, 0d3FF0000000000000;
	selp.f64 	%fd13, 0d3FF0000000000000, %fd98, %p21;
	mul.f64 	%fd99, %fd13, 0dC03CAF7D61F3BCFB;
	fma.rn.f64 	%fd14, %fd8, 0dC03CAF7D61F3BCFB, %fd99;
	fma.rn.f64 	%fd100, %fd14, 0d3FF71547652B82FE, 0d4338000000000000;
	{
	.reg .b32 %temp; 
	mov.b64 	{%r11, %temp}, %fd100;
	}
	mov.f64 	%fd101, 0dC338000000000000;
	add.rn.f64 	%fd102, %fd100, %fd101;
	fma.rn.f64 	%fd103, %fd102, 0dBFE62E42FEFA39EF, %fd14;
	fma.rn.f64 	%fd104, %fd102, 0dBC7ABC9E3B39803F, %fd103;
	fma.rn.f64 	%fd105, %fd104, 0d3E5ADE1569CE2BDF, 0d3E928AF3FCA213EA;
	fma.rn.f64 	%fd106, %fd105, %fd104, 0d3EC71DEE62401315;
	fma.rn.f64 	%fd107, %fd106, %fd104, 0d3EFA01997C89EB71;
	fma.rn.f64 	%fd108, %fd107, %fd104, 0d3F2A01A014761F65;
	fma.rn.f64 	%fd109, %fd108, %fd104, 0d3F56C16C1852B7AF;
	fma.rn.f64 	%fd110, %fd109, %fd104, 0d3F81111111122322;
	fma.rn.f64 	%fd111, %fd110, %fd104, 0d3FA55555555502A1;
	fma.rn.f64 	%fd112, %fd111, %fd104, 0d3FC5555555555511;
	fma.rn.f64 	%fd113, %fd112, %fd104, 0d3FE000000000000B;
	fma.rn.f64 	%fd114, %fd113, %fd104, 0d3FF0000000000000;
	fma.rn.f64 	%fd115, %fd114, %fd104, 0d3FF0000000000000;
	{
	.reg .b32 %temp; 
	mov.b64 	{%r12, %temp}, %fd115;
	}
	{
	.reg .b32 %temp; 
	mov.b64 	{%temp, %r13}, %fd115;
	}
	shl.b32 	%r63, %r11, 20;
	add.s32 	%r64, %r63, %r13;
	mov.b64 	%fd371, {%r12, %r64};
	{
	.reg .b32 %temp; 
	mov.b64 	{%temp, %r65}, %fd14;
	}
	mov.b32 	%f9, %r65;
	abs.f32 	%f1, %f9;
	setp.lt.f32 	%p22, %f1, 0f4086232B;
	@%p22 bra 	$L__BB0_11;
	setp.lt.f64 	%p23, %fd14, 0d0000000000000000;
	add.f64 	%fd116, %fd14, 0d7FF0000000000000;
	selp.f64 	%fd371, 0d0000000000000000, %fd116, %p23;
	setp.geu.f32 	%p24, %f1, 0f40874800;
	@%p24 bra 	$L__BB0_11;
	shr.u32 	%r66, %r11, 31;
	add.s32 	%r67, %r11, %r66;
	shr.s32 	%r68, %r67, 1;
	shl.b32 	%r69, %r68, 20;
	add.s32 	%r70, %r13, %r69;
	mov.b64 	%fd117, {%r12, %r70};
	sub.s32 	%r71, %r11, %r68;
	shl.b32 	%r72, %r71, 20;
	add.s32 	%r73, %r72, 1072693248;
	mov.b32 	%r74, 0;
	mov.b64 	%fd118, {%r74, %r73};
	mul.f64 	%fd371, %fd118, %fd117;
$L__BB0_11:
	mul.f64 	%fd119, %fd13, 0dBFFCEB6F4C487813;
	fma.rn.f64 	%fd19, %fd8, 0dBFFCEB6F4C487813, %fd119;
	fma.rn.f64 	%fd120, %fd19, 0d3FF71547652B82FE, 0d4338000000000000;
	{
	.reg .b32 %temp; 
	mov.b64 	{%r14, %temp}, %fd120;
	}
	mov.f64 	%fd121, 0dC338000000000000;
	add.rn.f64 	%fd122, %fd120, %fd121;
	fma.rn.f64 	%fd123, %fd122, 0dBFE62E42FEFA39EF, %fd19;
	fma.rn.f64 	%fd124, %fd122, 0dBC7ABC9E3B39803F, %fd123;
	fma.rn.f64 	%fd125, %fd124, 0d3E5ADE1569CE2BDF, 0d3E928AF3FCA213EA;
	fma.rn.f64 	%fd126, %fd125, %fd124, 0d3EC71DEE62401315;
	fma.rn.f64 	%fd127, %fd126, %fd124, 0d3EFA01997C89EB71;
	fma.rn.f64 	%fd128, %fd127, %fd124, 0d3F2A01A014761F65;
	fma.rn.f64 	%fd129, %fd128, %fd124, 0d3F56C16C1852B7AF;
	fma.rn.f64 	%fd130, %fd129, %fd124, 0d3F81111111122322;
	fma.rn.f64 	%fd131, %fd130, %fd124, 0d3FA55555555502A1;
	fma.rn.f64 	%fd132, %fd131, %fd124, 0d3FC5555555555511;
	fma.rn.f64 	%fd133, %fd132, %fd124, 0d3FE000000000000B;
	fma.rn.f64 	%fd134, %fd133, %fd124, 0d3FF0000000000000;
	fma.rn.f64 	%fd135, %fd134, %fd124, 0d3FF0000000000000;
	{
	.reg .b32 %temp; 
	mov.b64 	{%r15, %temp}, %fd135;
	}
	{
	.reg .b32 %temp; 
	mov.b64 	{%temp, %r16}, %fd135;
	}
	shl.b32 	%r75, %r14, 20;
	add.s32 	%r76, %r75, %r16;
	mov.b64 	%fd372, {%r15, %r76};
	{
	.reg .b32 %temp; 
	mov.b64 	{%temp, %r77}, %fd19;
	}
	mov.b32 	%f10, %r77;
	abs.f32 	%f2, %f10;
	setp.lt.f32 	%p25, %f2, 0f4086232B;
	@%p25 bra 	$L__BB0_14;
	setp.lt.f64 	%p26, %fd19, 0d0000000000000000;
	add.f64 	%fd136, %fd19, 0d7FF0000000000000;
	selp.f64 	%fd372, 0d0000000000000000, %fd136, %p26;
	setp.geu.f32 	%p27, %f2, 0f40874800;
	@%p27 bra 	$L__BB0_14;
	shr.u32 	%r78, %r14, 31;
	add.s32 	%r79, %r14, %r78;
	shr.s32 	%r80, %r79, 1;
	shl.b32 	%r81, %r80, 20;
	add.s32 	%r82, %r16, %r81;
	mov.b64 	%fd137, {%r15, %r82};
	sub.s32 	%r83, %r14, %r80;
	shl.b32 	%r84, %r83, 20;
	add.s32 	%r85, %r84, 1072693248;
	mov.b32 	%r86, 0;
	mov.b64 	%fd138, {%r86, %r85};
	mul.f64 	%fd372, %fd138, %fd137;
$L__BB0_14:
	mul.f64 	%fd139, %fd13, 0dC00CE5314135D83F;
	fma.rn.f64 	%fd24, %fd8, 0dC00CE5314135D83F, %fd139;
	fma.rn.f64 	%fd140, %fd24, 0d3FF71547652B82FE, 0d4338000000000000;
	{
	.reg .b32 %temp; 
	mov.b64 	{%r17, %temp}, %fd140;
	}
	mov.f64 	%fd141, 0dC338000000000000;
	add.rn.f64 	%fd142, %fd140, %fd141;
	fma.rn.f64 	%fd143, %fd142, 0dBFE62E42FEFA39EF, %fd24;
	fma.rn.f64 	%fd144, %fd142, 0dBC7ABC9E3B39803F, %fd143;
	fma.rn.f64 	%fd145, %fd144, 0d3E5ADE1569CE2BDF, 0d3E928AF3FCA213EA;
	fma.rn.f64 	%fd146, %fd145, %fd144, 0d3EC71DEE62401315;
	fma.rn.f64 	%fd147, %fd146, %fd144, 0d3EFA01997C89EB71;
	fma.rn.f64 	%fd148, %fd147, %fd144, 0d3F2A01A014761F65;
	fma.rn.f64 	%fd149, %fd148, %fd144, 0d3F56C16C1852B7AF;
	fma.rn.f64 	%fd150, %fd149, %fd144, 0d3F81111111122322;
	fma.rn.f64 	%fd151, %fd150, %fd144, 0d3FA55555555502A1;
	fma.rn.f64 	%fd152, %fd151, %fd144, 0d3FC5555555555511;
	fma.rn.f64 	%fd153, %fd152, %fd144, 0d3FE000000000000B;
	fma.rn.f64 	%fd154, %fd153, %fd144, 0d3FF0000000000000;
	fma.rn.f64 	%fd155, %fd154, %fd144, 0d3FF0000000000000;
	{
	.reg .b32 %temp; 
	mov.b64 	{%r18, %temp}, %fd155;
	}
	{
	.reg .b32 %temp; 
	mov.b64 	{%temp, %r19}, %fd155;
	}
	shl.b32 	%r87, %r17, 20;
	add.s32 	%r88, %r87, %r19;
	mov.b64 	%fd373, {%r18, %r88};
	{
	.reg .b32 %temp; 
	mov.b64 	{%temp, %r89}, %fd24;
	}
	mov.b32 	%f11, %r89;
	abs.f32 	%f3, %f11;
	setp.lt.f32 	%p28, %f3, 0f4086232B;
	@%p28 bra 	$L__BB0_17;
	setp.lt.f64 	%p29, %fd24, 0d0000000000000000;
	add.f64 	%fd156, %fd24, 0d7FF0000000000000;
	selp.f64 	%fd373, 0d0000000000000000, %fd156, %p29;
	setp.geu.f32 	%p30, %f3, 0f40874800;
	@%p30 bra 	$L__BB0_17;
	shr.u32 	%r90, %r17, 31;
	add.s32 	%r91, %r17, %r90;
	shr.s32 	%r92, %r91, 1;
	shl.b32 	%r93, %r92, 20;
	add.s32 	%r94, %r19, %r93;
	mov.b64 	%fd157, {%r18, %r94};
	sub.s32 	%r95, %r17, %r92;
	shl.b32 	%r96, %r95, 20;
	add.s32 	%r97, %r96, 1072693248;
	mov.b32 	%r98, 0;
	mov.b64 	%fd158, {%r98, %r97};
	mul.f64 	%fd373, %fd158, %fd157;
$L__BB0_17:
	mul.f64 	%fd159, %fd13, 0dC020E514B7DEA7AD;
	fma.rn.f64 	%fd29, %fd8, 0dC020E514B7DEA7AD, %fd159;
	fma.rn.f64 	%fd160, %fd29, 0d3FF71547652B82FE, 0d4338000000000000;
	{
	.reg .b32 %temp; 
	mov.b64 	{%r20, %temp}, %fd160;
	}
	mov.f64 	%fd161, 0dC338000000000000;
	add.rn.f64 	%fd162, %fd160, %fd161;
	fma.rn.f64 	%fd163, %fd162, 0dBFE62E42FEFA39EF, %fd29;
	fma.rn.f64 	%fd164, %fd162, 0dBC7ABC9E3B39803F, %fd163;
	fma.rn.f64 	%fd165, %fd164, 0d3E5ADE1569CE2BDF, 0d3E928AF3FCA213EA;
	fma.rn.f64 	%fd166, %fd165, %fd164, 0d3EC71DEE62401315;
	fma.rn.f64 	%fd167, %fd166, %fd164, 0d3EFA01997C89EB71;
	fma.rn.f64 	%fd168, %fd167, %fd164, 0d3F2A01A014761F65;
	fma.rn.f64 	%fd169, %fd168, %fd164, 0d3F56C16C1852B7AF;
	fma.rn.f64 	%fd170, %fd169, %fd164, 0d3F81111111122322;
	fma.rn.f64 	%fd171, %fd170, %fd164, 0d3FA55555555502A1;
	fma.rn.f64 	%fd172, %fd171, %fd164, 0d3FC5555555555511;
	fma.rn.f64 	%fd173, %fd172, %fd164, 0d3FE000000000000B;
	fma.rn.f64 	%fd174, %fd173, %fd164, 0d3FF0000000000000;
	fma.rn.f64 	%fd175, %fd174, %fd164, 0d3FF0000000000000;
	{
	.reg .b32 %temp; 
	mov.b64 	{%r21, %temp}, %fd175;
	}
	{
	.reg .b32 %temp; 
	mov.b64 	{%temp, %r22}, %fd175;
	}
	shl.b32 	%r99, %r20, 20;
	add.s32 	%r100, %r99, %r22;
	mov.b64 	%fd374, {%r21, %r100};
	{
	.reg .b32 %temp; 
	mov.b64 	{%temp, %r101}, %fd29;
	}
	mov.b32 	%f12, %r101;
	abs.f32 	%f4, %f12;
	setp.lt.f32 	%p31, %f4, 0f4086232B;
	@%p31 bra 	$L__BB0_20;
	setp.lt.f64 	%p32, %fd29, 0d0000000000000000;
	add.f64 	%fd176, %fd29, 0d7FF0000000000000;
	selp.f64 	%fd374, 0d0000000000000000, %fd176, %p32;
	setp.geu.f32 	%p33, %f4, 0f40874800;
	@%p33 bra 	$L__BB0_20;
	shr.u32 	%r102, %r20, 31;
	add.s32 	%r103, %r20, %r102;
	shr.s32 	%r104, %r103, 1;
	shl.b32 	%r105, %r104, 20;
	add.s32 	%r106, %r22, %r105;
	mov.b64 	%fd177, {%r21, %r106};
	sub.s32 	%r107, %r20, %r104;
	shl.b32 	%r108, %r107, 20;
	add.s32 	%r109, %r108, 1072693248;
	mov.b32 	%r110, 0;
	mov.b64 	%fd178, {%r110, %r109};
	mul.f64 	%fd374, %fd178, %fd177;
$L__BB0_20:
	mul.f64 	%fd179, %fd13, 0d3FEB84F1F4F6540A;
	fma.rn.f64 	%fd34, %fd8, 0d3FEB84F1F4F6540A, %fd179;
	mul.f64 	%fd180, %fd13, 0d3FDB8AE3E720725B;
	fma.rn.f64 	%fd35, %fd8, 0d3FDB8AE3E720725B, %fd180;
	mul.f64 	%fd181, %fd13, 0d401B51CCBECFC02D;
	fma.rn.f64 	%fd36, %fd8, 0d401B51CCBECFC02D, %fd181;
	mul.f64 	%fd182, %fd13, 0d4000171FEC110136;
	fma.rn.f64 	%fd37, %fd8, 0d4000171FEC110136, %fd182;
	add.f64 	%fd38, %fd2, 0dC054C00000000000;
	add.f64 	%fd39, %fd3, 0dC054C00000000000;
	mul.f64 	%fd183, %fd13, 0d3FF3DC7E10DD2DC1;
	fma.rn.f64 	%fd184, %fd8, 0d3FF3DC7E10DD2DC1, %fd183;
	mul.f64 	%fd185, %fd13, 0d3F88D3F45A4CD822;
	fma.rn.f64 	%fd186, %fd8, 0d3F88D3F45A4CD822, %fd185;
	mul.f64 	%fd187, %fd13, 0d3FCED889C1C79756;
	fma.rn.f64 	%fd188, %fd8, 0d3FCED889C1C79756, %fd187;
	mul.f64 	%fd189, %fd13, 0d3FF0685A94EB88B2;
	fma.rn.f64 	%fd190, %fd8, 0d3FF0685A94EB88B2, %fd189;
	mul.f64 	%fd191, %fd373, 0d3FA0444905A938EE;
	mul.f64 	%fd192, %fd184, %fd371;
	mul.f64 	%fd193, %fd186, %fd372;
	mul.f64 	%fd194, %fd188, %fd373;
	mul.f64 	%fd195, %fd190, %fd374;
	mul.f64 	%fd196, %fd34, %fd34;
	mul.f64 	%fd197, %fd196, %fd373;
	mul.f64 	%fd198, %fd35, %fd35;
	mul.f64 	%fd199, %fd198, %fd372;
	mul.f64 	%fd200, %fd36, %fd36;
	mul.f64 	%fd201, %fd200, %fd371;
	mul.f64 	%fd202, %fd37, %fd37;
	mul.f64 	%fd203, %fd202, %fd374;
	fma.rn.f64 	%fd204, %fd372, 0d3F6A2A0BF4214501, %fd191;
	fma.rn.f64 	%fd205, %fd371, 0d3F9519E3E7630879, %fd204;
	fma.rn.f64 	%fd206, %fd374, 0d3FAD98E9A6023D07, %fd205;
	fma.rn.f64 	%fd207, %fd192, 0d3FDE79E79E79E79E, %fd206;
	fma.rn.f64 	%fd208, %fd193, 0d3FDE79E79E79E79E, %fd207;
	fma.rn.f64 	%fd209, %fd194, 0d3FDE79E79E79E79E, %fd208;
	fma.rn.f64 	%fd210, %fd195, 0d3FDE79E79E79E79E, %fd209;
	fma.rn.f64 	%fd211, %fd197, 0d3FD1EF1FDDEBD902, %fd210;
	fma.rn.f64 	%fd212, %fd199, 0d3F9CD898B2E9CCB8, %fd211;
	fma.rn.f64 	%fd213, %fd201, 0d3FC74395810624DD, %fd212;
	fma.rn.f64 	%fd40, %fd203, 0d3FE050C5EB313BE2, %fd213;
	mul.f64 	%fd214, %fd373, 0d3FB1147FDF8B4894;
	fma.rn.f64 	%fd215, %fd372, 0d3F7B78F2F3895541, %fd214;
	fma.rn.f64 	%fd216, %fd371, 0d3FA627FC195B2F4C, %fd215;
	fma.rn.f64 	%fd217, %fd374, 0d3FBF13C2218259AF, %fd216;
	add.f64 	%fd218, %fd192, %fd217;
	add.f64 	%fd219, %fd193, %fd218;
	add.f64 	%fd220, %fd194, %fd219;
	add.f64 	%fd41, %fd195, %fd220;
	fma.rn.f64 	%fd42, %fd1, 0d4059000000000000, 0dC079000000000000;
	{
	.reg .b32 %temp; 
	mov.b64 	{%temp, %r111}, %fd42;
	}
	and.b32  	%r23, %r111, 2147483647;
	{
	.reg .b32 %temp; 
	mov.b64 	{%r112, %temp}, %fd42;
	}
	mov.b64 	%fd43, {%r112, %r23};
	setp.ltu.f64 	%p34, %fd43, 0d3FE4F92224DD2F1A;
	@%p34 bra 	$L__BB0_22;
	add.f64 	%fd221, %fd43, %fd43;
	cvt.rn.f32.f64 	%f13, %fd221;
	mul.f32 	%f14, %f13, 0f3FB8AA3B;
	cvt.rni.f32.f32 	%f15, %f14;
	cvt.f64.f32 	%fd222, %f15;
	fma.rn.f64 	%fd223, %fd222, 0dBFE62E42FEFA39EF, %fd221;
	fma.rn.f64 	%fd224, %fd223, 0d3E5AE904A4741B81, 0d3E928A27F89B6999;
	fma.rn.f64 	%fd225, %fd224, %fd223, 0d3EC71DE715FF7E07;
	fma.rn.f64 	%fd226, %fd225, %fd223, 0d3EFA019A6B0AC45A;
	fma.rn.f64 	%fd227, %fd226, %fd223, 0d3F2A01A017EED94F;
	fma.rn.f64 	%fd228, %fd227, %fd223, 0d3F56C16C17F2A71B;
	fma.rn.f64 	%fd229, %fd228, %fd223, 0d3F811111111173C4;
	fma.rn.f64 	%fd230, %fd229, %fd223, 0d3FA555555555211A;
	fma.rn.f64 	%fd231, %fd230, %fd223, 0d3FC5555555555540;
	fma.rn.f64 	%fd232, %fd231, %fd223, 0d3FE0000000000005;
	mul.f64 	%fd233, %fd223, %fd232;
	fma.rn.f64 	%fd234, %fd233, %fd223, %fd223;
	ex2.approx.ftz.f32 	%f16, %f15;
	cvt.f64.f32 	%fd235, %f16;
	mov.f64 	%fd236, 0d3FF0000000000000;
	sub.f64 	%fd237, %fd236, %fd235;
	neg.f64 	%fd238, %fd234;
	fma.rn.f64 	%fd239, %fd238, %fd235, %fd237;
	mov.f64 	%fd240, 0d4000000000000000;
	sub.f64 	%fd241, %fd240, %fd239;
	rcp.approx.ftz.f64 	%fd242, %fd241;
	neg.f64 	%fd243, %fd241;
	fma.rn.f64 	%fd244, %fd243, %fd242, 0d3FF0000000000000;
	fma.rn.f64 	%fd245, %fd244, %fd244, %fd244;
	fma.rn.f64 	%fd246, %fd245, %fd242, %fd242;
	fma.rn.f64 	%fd247, %fd246, 0dC000000000000000, 0d3FF0000000000000;
	setp.gt.u32 	%p35, %r23, 1077088193;
	selp.f64 	%fd248, 0d3FF0000000000000, %fd247, %p35;
	copysign.f64 	%fd375, %fd42, %fd248;
	bra.uni 	$L__BB0_23;
$L__BB0_22:
	mul.f64 	%fd249, %fd42, %fd42;
	fma.rn.f64 	%fd250, %fd249, 0dBEF0BC46E2F5E964, 0d3F14359F420AFC3D;
	fma.rn.f64 	%fd251, %fd250, %fd249, 0dBF2DF9F0728C5D84;
	fma.rn.f64 	%fd252, %fd251, %fd249, 0d3F4337D1CEC4F033;
	fma.rn.f64 	%fd253, %fd252, %fd249, 0dBF57D6E9674335B3;
	fma.rn.f64 	%fd254, %fd253, %fd249, 0d3F6D6D000D7AAD3D;
	fma.rn.f64 	%fd255, %fd254, %fd249, 0dBF8226E1F3CF1EF5;
	fma.rn.f64 	%fd256, %fd255, %fd249, 0d3F9664F47EC0C8CF;
	fma.rn.f64 	%fd257, %fd256, %fd249, 0dBFABA1BA1B80AB40;
	fma.rn.f64 	%fd258, %fd257, %fd249, 0d3FC111111110FA4A;
	fma.rn.f64 	%fd259, %fd258, %fd249, 0dBFD5555555555550;
	fma.rn.f64 	%fd260, %fd259, %fd249, 0d0000000000000000;
	fma.rn.f64 	%fd375, %fd260, %fd42, %fd42;
$L__BB0_23:
	add.f64 	%fd261, %fd1, 0dC010000000000000;
	mul.f64 	%fd262, %fd373, 0d3FD1EF1FDDEBD902;
	fma.rn.f64 	%fd263, %fd372, 0d3F9CD898B2E9CCB8, %fd262;
	fma.rn.f64 	%fd264, %fd371, 0d3FC74395810624DD, %fd263;
	fma.rn.f64 	%fd265, %fd374, 0d3FE050C5EB313BE2, %fd264;
	mul.f64 	%fd266, %fd38, %fd39;
	mul.f64 	%fd267, %fd266, %fd265;
	mul.f64 	%fd268, %fd266, %fd40;
	mul.f64 	%fd269, %fd268, 0d3F8767B7137C5BE5;
	mul.f64 	%fd270, %fd266, %fd41;
	fma.rn.f64 	%fd271, %fd375, 0d3FE0000000000000, 0d3FE0000000000000;
	fma.rn.f64 	%fd272, %fd267, 0d400B6D8A8AD5BBB2, %fd269;
	fma.rn.f64 	%fd273, %fd270, 0d3FD5F13BA2449628, %fd272;
	mul.f64 	%fd274, %fd261, %fd261;
	mul.f64 	%fd275, %fd261, %fd274;
	mul.f64 	%fd276, %fd268, 0d40356D943C76FAA2;
	fma.rn.f64 	%fd277, %fd270, 0d406AC8F94B94B94A, %fd276;
	mul.f64 	%fd278, %fd268, 0d4016DB48C90771BE;
	mul.f64 	%fd279, %fd261, %fd277;
	sub.f64 	%fd280, %fd278, %fd279;
	fma.rn.f64 	%fd281, %fd270, 0d40556D943C76FAA3, %fd280;
	mul.f64 	%fd282, %fd275, %fd281;
	sub.f64 	%fd283, %fd273, %fd282;
	fma.rn.f64 	%fd284, %fd375, 0d3FE0000000000000, 0dBFE0000000000000;
	mul.f64 	%fd285, %fd273, %fd284;
	mul.f64 	%fd286, %fd283, %fd271;
	sub.f64 	%fd47, %fd285, %fd286;
	rcp.rn.f64 	%fd287, %fd1;
	mul.f64 	%fd288, %fd287, %fd38;
	mul.f64 	%fd48, %fd288, %fd39;
	neg.f64 	%fd49, %fd1;
	mul.f64 	%fd50, %fd34, %fd49;
	fma.rn.f64 	%fd289, %fd50, 0d3FF71547652B82FE, 0d4338000000000000;
	{
	.reg .b32 %temp; 
	mov.b64 	{%r24, %temp}, %fd289;
	}
	mov.f64 	%fd290, 0dC338000000000000;
	add.rn.f64 	%fd291, %fd289, %fd290;
	fma.rn.f64 	%fd292, %fd291, 0dBFE62E42FEFA39EF, %fd50;
	fma.rn.f64 	%fd293, %fd291, 0dBC7ABC9E3B39803F, %fd292;
	fma.rn.f64 	%fd294, %fd293, 0d3E5ADE1569CE2BDF, 0d3E928AF3FCA213EA;
	fma.rn.f64 	%fd295, %fd294, %fd293, 0d3EC71DEE62401315;
	fma.rn.f64 	%fd296, %fd295, %fd293, 0d3EFA01997C89EB71;
	fma.rn.f64 	%fd297, %fd296, %fd293, 0d3F2A01A014761F65;
	fma.rn.f64 	%fd298, %fd297, %fd293, 0d3F56C16C1852B7AF;
	fma.rn.f64 	%fd299, %fd298, %fd293, 0d3F81111111122322;
	fma.rn.f64 	%fd300, %fd299, %fd293, 0d3FA55555555502A1;
	fma.rn.f64 	%fd301, %fd300, %fd293, 0d3FC5555555555511;
	fma.rn.f64 	%fd302, %fd301, %fd293, 0d3FE000000000000B;
	fma.rn.f64 	%fd303, %fd302, %fd293, 0d3FF0000000000000;
	fma.rn.f64 	%fd304, %fd303, %fd293, 0d3FF0000000000000;
	{
	.reg .b32 %temp; 
	mov.b64 	{%r25, %temp}, %fd304;
	}
	{
	.reg .b32 %temp; 
	mov.b64 	{%temp, %r26}, %fd304;
	}
	shl.b32 	%r113, %r24, 20;
	add.s32 	%r114, %r113, %r26;
	mov.b64 	%fd376, {%r25, %r114};
	{
	.reg .b32 %temp; 
	mov.b64 	{%temp, %r115}, %fd50;
	}
	mov.b32 	%f17, %r115;
	abs.f32 	%f5, %f17;
	setp.lt.f32 	%p36, %f5, 0f4086232B;
	@%p36 bra 	$L__BB0_26;
	setp.lt.f64 	%p37, %fd50, 0d0000000000000000;
	add.f64 	%fd305, %fd50, 0d7FF0000000000000;
	selp.f64 	%fd376, 0d0000000000000000, %fd305, %p37;
	setp.geu.f32 	%p38, %f5, 0f40874800;
	@%p38 bra 	$L__BB0_26;
	shr.u32 	%r116, %r24, 31;
	add.s32 	%r117, %r24, %r116;
	shr.s32 	%r118, %r117, 1;
	shl.b32 	%r119, %r118, 20;
	add.s32 	%r120, %r26, %r119;
	mov.b64 	%fd306, {%r25, %r120};
	sub.s32 	%r121, %r24, %r118;
	shl.b32 	%r122, %r121, 20;
	add.s32 	%r123, %r122, 1072693248;
	mov.b32 	%r124, 0;
	mov.b64 	%fd307, {%r124, %r123};
	mul.f64 	%fd376, %fd307, %fd306;
$L__BB0_26:
	mul.f64 	%fd55, %fd35, %fd49;
	fma.rn.f64 	%fd308, %fd55, 0d3FF71547652B82FE, 0d4338000000000000;
	{
	.reg .b32 %temp; 
	mov.b64 	{%r27, %temp}, %fd308;
	}
	mov.f64 	%fd309, 0dC338000000000000;
	add.rn.f64 	%fd310, %fd308, %fd309;
	fma.rn.f64 	%fd311, %fd310, 0dBFE62E42FEFA39EF, %fd55;
	fma.rn.f64 	%fd312, %fd310, 0dBC7ABC9E3B39803F, %fd311;
	fma.rn.f64 	%fd313, %fd312, 0d3E5ADE1569CE2BDF, 0d3E928AF3FCA213EA;
	fma.rn.f64 	%fd314, %fd313, %fd312, 0d3EC71DEE62401315;
	fma.rn.f64 	%fd315, %fd314, %fd312, 0d3EFA01997C89EB71;
	fma.rn.f64 	%fd316, %fd315, %fd312, 0d3F2A01A014761F65;
	fma.rn.f64 	%fd317, %fd316, %fd312, 0d3F56C16C1852B7AF;
	fma.rn.f64 	%fd318, %fd317, %fd312, 0d3F81111111122322;
	fma.rn.f64 	%fd319, %fd318, %fd312, 0d3FA55555555502A1;
	fma.rn.f64 	%fd320, %fd319, %fd312, 0d3FC5555555555511;
	fma.rn.f64 	%fd321, %fd320, %fd312, 0d3FE000000000000B;
	fma.rn.f64 	%fd322, %fd321, %fd312, 0d3FF0000000000000;
	fma.rn.f64 	%fd323, %fd322, %fd312, 0d3FF0000000000000;
	{
	.reg .b32 %temp; 
	mov.b64 	{%r28, %temp}, %fd323;
	}
	{
	.reg .b32 %temp; 
	mov.b64 	{%temp, %r29}, %fd323;
	}
	shl.b32 	%r125, %r27, 20;
	add.s32 	%r126, %r125, %r29;
	mov.b64 	%fd377, {%r28, %r126};
	{
	.reg .b32 %temp; 
	mov.b64 	{%temp, %r127}, %fd55;
	}
	mov.b32 	%f18, %r127;
	abs.f32 	%f6, %f18;
	setp.lt.f32 	%p39, %f6, 0f4086232B;
	@%p39 bra 	$L__BB0_29;
	setp.lt.f64 	%p40, %fd55, 0d0000000000000000;
	add.f64 	%fd324, %fd55, 0d7FF0000000000000;
	selp.f64 	%fd377, 0d0000000000000000, %fd324, %p40;
	setp.geu.f32 	%p41, %f6, 0f40874800;
	@%p41 bra 	$L__BB0_29;
	shr.u32 	%r128, %r27, 31;
	add.s32 	%r129, %r27, %r128;
	shr.s32 	%r130, %r129, 1;
	shl.b32 	%r131, %r130, 20;
	add.s32 	%r132, %r29, %r131;
	mov.b64 	%fd325, {%r28, %r132};
	sub.s32 	%r133, %r27, %r130;
	shl.b32 	%r134, %r133, 20;
	add.s32 	%r135, %r134, 1072693248;
	mov.b32 	%r136, 0;
	mov.b64 	%fd326, {%r136, %r135};
	mul.f64 	%fd377, %fd326, %fd325;
$L__BB0_29:
	mul.f64 	%fd327, %fd377, 0d3F9CD898B2E9CCB8;
	fma.rn.f64 	%fd60, %fd376, 0d3FD1EF1FDDEBD902, %fd327;
	mul.f64 	%fd61, %fd36, %fd49;
	fma.rn.f64 	%fd328, %fd61, 0d3FF71547652B82FE, 0d4338000000000000;
	{
	.reg .b32 %temp; 
	mov.b64 	{%r30, %temp}, %fd328;
	}
	mov.f64 	%fd329, 0dC338000000000000;
	add.rn.f64 	%fd330, %fd328, %fd329;
	fma.rn.f64 	%fd331, %fd330, 0dBFE62E42FEFA39EF, %fd61;
	fma.rn.f64 	%fd332, %fd330, 0dBC7ABC9E3B39803F, %fd331;
	fma.rn.f64 	%fd333, %fd332, 0d3E5ADE1569CE2BDF, 0d3E928AF3FCA213EA;
	fma.rn.f64 	%fd334, %fd333, %fd332, 0d3EC71DEE62401315;
	fma.rn.f64 	%fd335, %fd334, %fd332, 0d3EFA01997C89EB71;
	fma.rn.f64 	%fd336, %fd335, %fd332, 0d3F2A01A014761F65;
	fma.rn.f64 	%fd337, %fd336, %fd332, 0d3F56C16C1852B7AF;
	fma.rn.f64 	%fd338, %fd337, %fd332, 0d3F81111111122322;
	fma.rn.f64 	%fd339, %fd338, %fd332, 0d3FA55555555502A1;
	fma.rn.f64 	%fd340, %fd339, %fd332, 0d3FC5555555555511;
	fma.rn.f64 	%fd341, %fd340, %fd332, 0d3FE000000000000B;
	fma.rn.f64 	%fd342, %fd341, %fd332, 0d3FF0000000000000;
	fma.rn.f64 	%fd343, %fd342, %fd332, 0d3FF0000000000000;
	{
	.reg .b32 %temp; 
	mov.b64 	{%r31, %temp}, %fd343;
	}
	{
	.reg .b32 %temp; 
	mov.b64 	{%temp, %r32}, %fd343;
	}
	shl.b32 	%r137, %r30, 20;
	add.s32 	%r138, %r137, %r32;
	mov.b64 	%fd378, {%r31, %r138};
	{
	.reg .b32 %temp; 
	mov.b64 	{%temp, %r139}, %fd61;
	}
	mov.b32 	%f19, %r139;
	abs.f32 	%f7, %f19;
	setp.lt.f32 	%p42, %f7, 0f4086232B;
	@%p42 bra 	$L__BB0_32;
	setp.lt.f64 	%p43, %fd61, 0d0000000000000000;
	add.f64 	%fd344, %fd61, 0d7FF0000000000000;
	selp.f64 	%fd378, 0d0000000000000000, %fd344, %p43;
	setp.geu.f32 	%p44, %f7, 0f40874800;
	@%p44 bra 	$L__BB0_32;
	shr.u32 	%r140, %r30, 31;
	add.s32 	%r141, %r30, %r140;
	shr.s32 	%r142, %r141, 1;
	shl.b32 	%r143, %r142, 20;
	add.s32 	%r144, %r32, %r143;
	mov.b64 	%fd345, {%r31, %r144};
	sub.s32 	%r145, %r30, %r142;
	shl.b32 	%r146, %r145, 20;
	add.s32 	%r147, %r146, 1072693248;
	mov.b32 	%r148, 0;
	mov.b64 	%fd346, {%r148, %r147};
	mul.f64 	%fd378, %fd346, %fd345;
$L__BB0_32:
	fma.rn.f64 	%fd66, %fd378, 0d3FC74395810624DD, %fd60;
	mul.f64 	%fd67, %fd37, %fd49;
	fma.rn.f64 	%fd347, %fd67, 0d3FF71547652B82FE, 0d4338000000000000;
	{
	.reg .b32 %temp; 
	mov.b64 	{%r33, %temp}, %fd347;
	}
	mov.f64 	%fd348, 0dC338000000000000;
	add.rn.f64 	%fd349, %fd347, %fd348;
	fma.rn.f64 	%fd350, %fd349, 0dBFE62E42FEFA39EF, %fd67;
	fma.rn.f64 	%fd351, %fd349, 0dBC7ABC9E3B39803F, %fd350;
	fma.rn.f64 	%fd352, %fd351, 0d3E5ADE1569CE2BDF, 0d3E928AF3FCA213EA;
	fma.rn.f64 	%fd353, %fd352, %fd351, 0d3EC71DEE62401315;
	fma.rn.f64 	%fd354, %fd353, %fd351, 0d3EFA01997C89EB71;
	fma.rn.f64 	%fd355, %fd354, %fd351, 0d3F2A01A014761F65;
	fma.rn.f64 	%fd356, %fd355, %fd351, 0d3F56C16C1852B7AF;
	fma.rn.f64 	%fd357, %fd356, %fd351, 0d3F81111111122322;
	fma.rn.f64 	%fd358, %fd357, %fd351, 0d3FA55555555502A1;
	fma.rn.f64 	%fd359, %fd358, %fd351, 0d3FC5555555555511;
	fma.rn.f64 	%fd360, %fd359, %fd351, 0d3FE000000000000B;
	fma.rn.f64 	%fd361, %fd360, %fd351, 0d3FF0000000000000;
	fma.rn.f64 	%fd362, %fd361, %fd351, 0d3FF0000000000000;
	{
	.reg .b32 %temp; 
	mov.b64 	{%r34, %temp}, %fd362;
	}
	{
	.reg .b32 %temp; 
	mov.b64 	{%temp, %r35}, %fd362;
	}
	shl.b32 	%r149, %r33, 20;
	add.s32 	%r150, %r149, %r35;
	mov.b64 	%fd379, {%r34, %r150};
	{
	.reg .b32 %temp; 
	mov.b64 	{%temp, %r151}, %fd67;
	}
	mov.b32 	%f20, %r151;
	abs.f32 	%f8, %f20;
	setp.lt.f32 	%p45, %f8, 0f4086232B;
	@%p45 bra 	$L__BB0_35;
	setp.lt.f64 	%p46, %fd67, 0d0000000000000000;
	add.f64 	%fd363, %fd67, 0d7FF0000000000000;
	selp.f64 	%fd379, 0d0000000000000000, %fd363, %p46;
	setp.geu.f32 	%p47, %f8, 0f40874800;
	@%p47 bra 	$L__BB0_35;
	shr.u32 	%r152, %r33, 31;
	add.s32 	%r153, %r33, %r152;
	shr.s32 	%r154, %r153, 1;
	shl.b32 	%r155, %r154, 20;
	add.s32 	%r156, %r35, %r155;
	mov.b64 	%fd364, {%r34, %r156};
	sub.s32 	%r157, %r33, %r154;
	shl.b32 	%r158, %r157, 20;
	add.s32 	%r159, %r158, 1072693248;
	mov.b32 	%r160, 0;
	mov.b64 	%fd365, {%r160, %r159};
	mul.f64 	%fd379, %fd365, %fd364;
$L__BB0_35:
	ld.param.u64 	%rd16, [_Z15kernelgpuPaira1IdEvPT_S1_S1_S1_PiS2_S2_S2_S1_S1_S2_iiiiii_param_0];
	fma.rn.f64 	%fd366, %fd379, 0d3FE050C5EB313BE2, %fd66;
	mul.f64 	%fd367, %fd48, %fd366;
	fma.rn.f64 	%fd368, %fd367, 0d402CCC9E44FA0514, %fd47;
	cvta.to.global.u64 	%rd13, %rd16;
	mul.wide.s32 	%rd14, %r161, 8;
	add.s64 	%rd15, %rd13, %rd14;
	st.global.f64 	[%rd15], %fd368;
	add.s32 	%r161, %r161, %r6;
	setp.lt.s32 	%p48, %r161, %r37;
	@%p48 bra 	$L__BB0_2;
$L__BB0_36:
	ret;

}
	// .globl	_Z15kernelgpuPaira1IfEvPT_S1_S1_S1_PiS2_S2_S2_S1_S1_S2_iiiiii
.visible .entry _Z15kernelgpuPaira1IfEvPT_S1_S1_S1_PiS2_S2_S2_S1_S1_S2_iiiiii(
	.param .u64 .ptr .align 1 _Z15kernelgpuPaira1IfEvPT_S1_S1_S1_PiS2_S2_S2_S1_S1_S2_iiiiii_param_0,
	.param .u64 .ptr .align 1 _Z15kernelgpuPaira1IfEvPT_S1_S1_S1_PiS2_S2_S2_S1_S1_S2_iiiiii_param_1,
	.param .u64 .ptr .align 1 _Z15kernelgpuPaira1IfEvPT_S1_S1_S1_PiS2_S2_S2_S1_S1_S2_iiiiii_param_2,
	.param .u64 .ptr .align 1 _Z15kernelgpuPaira1IfEvPT_S1_S1_S1_PiS2_S2_S2_S1_S1_S2_iiiiii_param_3,
	.param .u64 .ptr .align 1 _Z15kernelgpuPaira1IfEvPT_S1_S1_S1_PiS2_S2_S2_S1_S1_S2_iiiiii_param_4,
	.param .u64 .ptr .align 1 _Z15kernelgpuPaira1IfEvPT_S1_S1_S1_PiS2_S2_S2_S1_S1_S2_iiiiii_param_5,
	.param .u64 .ptr .align 1 _Z15kernelgpuPaira1IfEvPT_S1_S1_S1_PiS2_S2_S2_S1_S1_S2_iiiiii_param_6,
	.param .u64 .ptr .align 1 _Z15kernelgpuPaira1IfEvPT_S1_S1_S1_PiS2_S2_S2_S1_S1_S2_iiiiii_param_7,
	.param .u64 .ptr .align 1 _Z15kernelgpuPaira1IfEvPT_S1_S1_S1_PiS2_S2_S2_S1_S1_S2_iiiiii_param_8,
	.param .u64 .ptr .align 1 _Z15kernelgpuPaira1IfEvPT_S1_S1_S1_PiS2_S2_S2_S1_S1_S2_iiiiii_param_9,
	.param .u64 .ptr .align 1 _Z15kernelgpuPaira1IfEvPT_S1_S1_S1_PiS2_S2_S2_S1_S1_S2_iiiiii_param_10,
	.param .u32 _Z15kernelgpuPaira1IfEvPT_S1_S1_S1_PiS2_S2_S2_S1_S1_S2_iiiiii_param_11,
	.param .u32 _Z15kernelgpuPaira1IfEvPT_S1_S1_S1_PiS2_S2_S2_S1_S1_S2_iiiiii_param_12,
	.param .u32 _Z15kernelgpuPaira1IfEvPT_S1_S1_S1_PiS2_S2_S2_S1_S1_S2_iiiiii_param_13,
	.param .u32 _Z15kernelgpuPaira1IfEvPT_S1_S1_S1_PiS2_S2_S2_S1_S1_S2_iiiiii_param_14,
	.param .u32 _Z15kernelgpuPaira1IfEvPT_S1_S1_S1_PiS2_S2_S2_S1_S1_S2_iiiiii_param_15,
	.param .u32 _Z15kernelgpuPaira1IfEvPT_S1_S1_S1_PiS2_S2_S2_S1_S1_S2_iiiiii_param_16
)
{
	.reg .pred 	%p<25>;
	.reg .b32 	%r<56>;
	.reg .b32 	%f<230>;
	.reg .b64 	%rd<18>;
	.reg .b64 	%fd<129>;

	ld.param.u64 	%rd5, [_Z15kernelgpuPaira1IfEvPT_S1_S1_S1_PiS2_S2_S2_S1_S1_S2_iiiiii_param_4];
	ld.param.u64 	%rd6, [_Z15kernelgpuPaira1IfEvPT_S1_S1_S1_PiS2_S2_S2_S1_S1_S2_iiiiii_param_5];
	ld.param.u32 	%r11, [_Z15kernelgpuPaira1IfEvPT_S1_S1_S1_PiS2_S2_S2_S1_S1_S2_iiiiii_param_16];
	mov.u32 	%r12, %tid.x;
	mov.u32 	%r13, %ctaid.x;
	mov.u32 	%r1, %ntid.x;
	mad.lo.s32 	%r55, %r13, %r1, %r12;
	setp.ge.s32 	%p2, %r55, %r11;
	@%p2 bra 	$L__BB1_9;
	mov.f64 	%fd9, 0d3FCD70A3D70A3D71;
	{
	.reg .b32 %temp; 
	mov.b64 	{%temp, %r3}, %fd9;
	}
	and.b32  	%r4, %r3, 2146435072;
	setp.eq.s32 	%p3, %r4, 1127219200;
	setp.lt.s32 	%p4, %r3, 0;
	selp.b32 	%r5, 0, 2146435072, %p4;
	and.b32  	%r14, %r3, 2147483647;
	setp.ne.s32 	%p5, %r14, 1071644672;
	and.pred  	%p1, %p3, %p5;
	mov.u32 	%r15, %nctaid.x;
	mul.lo.s32 	%r6, %r1, %r15;
	cvta.to.global.u64 	%rd1, %rd5;
	cvta.to.global.u64 	%rd2, %rd6;
$L__BB1_2:
	ld.param.u64 	%rd17, [_Z15kernelgpuPaira1IfEvPT_S1_S1_S1_PiS2_S2_S2_S1_S1_S2_iiiiii_param_1];
	mul.lo.s32 	%r16, %r55, 3;
	cvta.to.global.u64 	%rd7, %rd17;
	mul.wide.s32 	%rd8, %r16, 4;
	add.s64 	%rd9, %rd7, %rd8;
	ld.global.f32 	%f7, [%rd9];
	ld.global.f32 	%f8, [%rd9+4];
	ld.global.f32 	%f9, [%rd9+8];
	mul.wide.s32 	%rd10, %r55, 4;
	add.s64 	%rd11, %rd1, %rd10;
	ld.global.u32 	%r17, [%rd11];
	add.s64 	%rd12, %rd2, %rd10;
	ld.global.u32 	%r18, [%rd12];
	mul.f32 	%f10, %f8, %f8;
	fma.rn.f32 	%f11, %f7, %f7, %f10;
	fma.rn.f32 	%f1, %f9, %f9, %f11;
	cvt.rn.f64.s32 	%fd10, %r17;
	mul.f64 	%fd11, %fd10, 0d4041000000000000;
	cvt.rn.f32.f64 	%f2, %fd11;
	cvt.rn.f64.s32 	%fd12, %r18;
	mul.f64 	%fd13, %fd12, 0d4041000000000000;
	cvt.rn.f32.f64 	%f3, %fd13;
	mov.f32 	%f12, 0f42A60000;
	sub.f32 	%f4, %f12, %f2;
	cvt.f64.f32 	%fd1, %f4;
	{
	.reg .b32 %temp; 
	mov.b64 	{%temp, %r8}, %fd1;
	}
	setp.neu.f32 	%p6, %f4, 0f00000000;
	@%p6 bra 	$L__BB1_4;
	setp.lt.s32 	%p8, %r3, 0;
	setp.eq.s32 	%p9, %r4, 1127219200;
	selp.b32 	%r19, %r8, 0, %p9;
	or.b32  	%r20, %r19, 2146435072;
	selp.b32 	%r21, %r20, %r19, %p8;
	mov.b32 	%r22, 0;
	mov.b64 	%fd127, {%r22, %r21};
	bra.uni 	$L__BB1_5;
$L__BB1_4:
	abs.f64 	%fd14, %fd1;
	{ // callseq 2, 0
	.param .b64 param0;
	st.param.f64 	[param0], %fd14;
	.param .b64 retval0;
	call.uni (retval0), 
	__internal_accurate_pow, 
	(
	param0
	);
	ld.param.f64 	%fd15, [retval0];
	} // callseq 2
	setp.lt.s32 	%p7, %r8, 0;
	selp.f64 	%fd127, 0dFFF8000000000000, %fd15, %p7;
$L__BB1_5:
	add.f64 	%fd17, %fd1, 0d3FCD70A3D70A3D71;
	{
	.reg .b32 %temp; 
	mov.b64 	{%temp, %r23}, %fd17;
	}
	and.b32  	%r24, %r23, 2146435072;
	setp.eq.s32 	%p10, %r24, 2146435072;
	abs.f64 	%fd18, %fd1;
	setp.eq.f64 	%p11, %fd18, 0d7FF0000000000000;
	setp.lt.s32 	%p12, %r8, 0;
	or.b32  	%r25, %r5, -2147483648;
	selp.b32 	%r26, %r25, %r5, %p1;
	selp.b32 	%r27, %r26, %r5, %p12;
	mov.b32 	%r28, 0;
	mov.b64 	%fd19, {%r28, %r27};
	selp.f64 	%fd20, %fd19, %fd127, %p10;
	selp.f64 	%fd21, %fd20, %fd127, %p11;
	setp.eq.f32 	%p13, %f4, 0f3F800000;
	cvt.rn.f32.f64 	%f13, %fd21;
	selp.f32 	%f5, 0f3F800000, %f13, %p13;
	mov.f32 	%f14, 0f42A60000;
	sub.f32 	%f6, %f14, %f3;
	cvt.f64.f32 	%fd5, %f6;
	{
	.reg .b32 %temp; 
	mov.b64 	{%temp, %r9}, %fd5;
	}
	setp.neu.f32 	%p14, %f6, 0f00000000;
	@%p14 bra 	$L__BB1_7;
	setp.lt.s32 	%p16, %r3, 0;
	setp.eq.s32 	%p17, %r4, 1127219200;
	selp.b32 	%r29, %r9, 0, %p17;
	or.b32  	%r30, %r29, 2146435072;
	selp.b32 	%r31, %r30, %r29, %p16;
	mov.b32 	%r32, 0;
	mov.b64 	%fd128, {%r32, %r31};
	bra.uni 	$L__BB1_8;
$L__BB1_7:
	abs.f64 	%fd22, %fd5;
	{ // callseq 3, 0
	.param .b64 param0;
	st.param.f64 	[param0], %fd22;
	.param .b64 retval0;
	call.uni (retval0), 
	__internal_accurate_pow, 
	(
	param0
	);
	ld.param.f64 	%fd23, [retval0];
	} // callseq 3
	setp.lt.s32 	%p15, %r9, 0;
	selp.f64 	%fd128, 0dFFF8000000000000, %fd23, %p15;
$L__BB1_8:
	ld.param.u64 	%rd16, [_Z15kernelgpuPaira1IfEvPT_S1_S1_S1_PiS2_S2_S2_S1_S1_S2_iiiiii_param_0];
	sqrt.rn.f32 	%f15, %f1;
	add.f32 	%f16, %f15, 0fC0800000;
	add.f64 	%fd25, %fd5, 0d3FCD70A3D70A3D71;
	{
	.reg .b32 %temp; 
	mov.b64 	{%temp, %r33}, %fd25;
	}
	and.b32  	%r34, %r33, 2146435072;
	setp.eq.s32 	%p18, %r34, 2146435072;
	abs.f64 	%fd26, %fd5;
	setp.eq.f64 	%p19, %fd26, 0d7FF0000000000000;
	setp.lt.s32 	%p20, %r9, 0;
	or.b32  	%r35, %r5, -2147483648;
	selp.b32 	%r36, %r35, %r5, %p1;
	selp.b32 	%r37, %r36, %r5, %p20;
	mov.b32 	%r38, 0;
	mov.b64 	%fd27, {%r38, %r37};
	selp.f64 	%fd28, %fd27, %fd128, %p18;
	selp.f64 	%fd29, %fd28, %fd128, %p19;
	setp.eq.f32 	%p21, %f6, 0f3F800000;
	cvt.rn.f32.f64 	%f17, %fd29;
	selp.f32 	%f18, 0f3F800000, %f17, %p21;
	cvt.f64.f32 	%fd30, %f5;
	mul.f64 	%fd31, %fd30, 0d403CAF7D61F3BCFB;
	cvt.rn.f32.f64 	%f19, %fd31;
	cvt.f64.f32 	%fd32, %f18;
	mul.f64 	%fd33, %fd32, 0d403CAF7D61F3BCFB;
	cvt.rn.f32.f64 	%f20, %fd33;
	neg.f32 	%f21, %f19;
	sub.f32 	%f22, %f21, %f20;
	fma.rn.f32 	%f23, %f22, 0f3BBB989D, 0f3F000000;
	cvt.sat.f32.f32 	%f24, %f23;
	mov.f32 	%f25, 0f4B400001;
	mov.f32 	%f26, 0f437C0000;
	fma.rm.f32 	%f27, %f24, %f26, %f25;
	add.f32 	%f28, %f27, 0fCB40007F;
	neg.f32 	%f29, %f28;
	fma.rn.f32 	%f30, %f22, 0f3FB8AA3B, %f29;
	fma.rn.f32 	%f31, %f22, 0f32A57060, %f30;
	mov.b32 	%r39, %f27;
	shl.b32 	%r40, %r39, 23;
	mov.b32 	%f32, %r40;
	ex2.approx.ftz.f32 	%f33, %f31;
	mul.f32 	%f34, %f33, %f32;
	mul.f64 	%fd34, %fd30, 0d3FFCEB6F4C487813;
	cvt.rn.f32.f64 	%f35, %fd34;
	mul.f64 	%fd35, %fd32, 0d3FFCEB6F4C487813;
	cvt.rn.f32.f64 	%f36, %fd35;
	neg.f32 	%f37, %f35;
	sub.f32 	%f38, %f37, %f36;
	fma.rn.f32 	%f39, %f38, 0f3BBB989D, 0f3F000000;
	cvt.sat.f32.f32 	%f40, %f39;
	fma.rm.f32 	%f41, %f40, %f26, %f25;
	add.f32 	%f42, %f41, 0fCB40007F;
	neg.f32 	%f43, %f42;
	fma.rn.f32 	%f44, %f38, 0f3FB8AA3B, %f43;
	fma.rn.f32 	%f45, %f38, 0f32A57060, %f44;
	mov.b32 	%r41, %f41;
	shl.b32 	%r42, %r41, 23;
	mov.b32 	%f46, %r42;
	ex2.approx.ftz.f32 	%f47, %f45;
	mul.f32 	%f48, %f47, %f46;
	mul.f64 	%fd36, %fd30, 0d400CE5314135D83F;
	cvt.rn.f32.f64 	%f49, %fd36;
	mul.f64 	%fd37, %fd32, 0d400CE5314135D83F;
	cvt.rn.f32.f64 	%f50, %fd37;
	neg.f32 	%f51, %f49;
	sub.f32 	%f52, %f51, %f50;
	fma.rn.f32 	%f53, %f52, 0f3BBB989D, 0f3F000000;
	cvt.sat.f32.f32 	%f54, %f53;
	fma.rm.f32 	%f55, %f54, %f26, %f25;
	add.f32 	%f56, %f55, 0fCB40007F;
	neg.f32 	%f57, %f56;
	fma.rn.f32 	%f58, %f52, 0f3FB8AA3B, %f57;
	fma.rn.f32 	%f59, %f52, 0f32A57060, %f58;
	mov.b32 	%r43, %f55;
	shl.b32 	%r44, %r43, 23;
	mov.b32 	%f60, %r44;
	ex2.approx.ftz.f32 	%f61, %f59;
	mul.f32 	%f62, %f61, %f60;
	mul.f64 	%fd38, %fd30, 0d4020E514B7DEA7AD;
	cvt.rn.f32.f64 	%f63, %fd38;
	mul.f64 	%fd39, %fd32, 0d4020E514B7DEA7AD;
	cvt.rn.f32.f64 	%f64, %fd39;
	neg.f32 	%f65, %f63;
	sub.f32 	%f66, %f65, %f64;
	fma.rn.f32 	%f67, %f66, 0f3BBB989D, 0f3F000000;
	cvt.sat.f32.f32 	%f68, %f67;
	fma.rm.f32 	%f69, %f68, %f26, %f25;
	add.f32 	%f70, %f69, 0fCB40007F;
	neg.f32 	%f71, %f70;
	fma.rn.f32 	%f72, %f66, 0f3FB8AA3B, %f71;
	fma.rn.f32 	%f73, %f66, 0f32A57060, %f72;
	mov.b32 	%r45, %f69;
	shl.b32 	%r46, %r45, 23;
	mov.b32 	%f74, %r46;
	ex2.approx.ftz.f32 	%f75, %f73;
	mul.f32 	%f76, %f75, %f74;
	mul.f64 	%fd40, %fd30, 0d3FEB84F1F4F6540A;
	cvt.rn.f32.f64 	%f77, %fd40;
	mul.f64 	%fd41, %fd32, 0d3FEB84F1F4F6540A;
	cvt.rn.f32.f64 	%f78, %fd41;
	add.f32 	%f79, %f77, %f78;
	mul.f64 	%fd42, %fd30, 0d3FDB8AE3E720725B;
	cvt.rn.f32.f64 	%f80, %fd42;
	mul.f64 	%fd43, %fd32, 0d3FDB8AE3E720725B;
	cvt.rn.f32.f64 	%f81, %fd43;
	add.f32 	%f82, %f80, %f81;
	mul.f64 	%fd44, %fd30, 0d401B51CCBECFC02D;
	cvt.rn.f32.f64 	%f83, %fd44;
	mul.f64 	%fd45, %fd32, 0d401B51CCBECFC02D;
	cvt.rn.f32.f64 	%f84, %fd45;
	add.f32 	%f85, %f83, %f84;
	mul.f64 	%fd46, %fd30, 0d4000171FEC110136;
	cvt.rn.f32.f64 	%f86, %fd46;
	mul.f64 	%fd47, %fd32, 0d4000171FEC110136;
	cvt.rn.f32.f64 	%f87, %fd47;
	add.f32 	%f88, %f86, %f87;
	add.f32 	%f89, %f2, 0fC2A60000;
	add.f32 	%f90, %f3, 0fC2A60000;
	mul.f64 	%fd48, %fd30, 0d3FF3DC7E10DD2DC1;
	cvt.rn.f32.f64 	%f91, %fd48;
	mul.f64 	%fd49, %fd32, 0d3FF3DC7E10DD2DC1;
	cvt.rn.f32.f64 	%f92, %fd49;
	add.f32 	%f93, %f91, %f92;
	mul.f64 	%fd50, %fd30, 0d3F88D3F45A4CD822;
	cvt.rn.f32.f64 	%f94, %fd50;
	mul.f64 	%fd51, %fd32, 0d3F88D3F45A4CD822;
	cvt.rn.f32.f64 	%f95, %fd51;
	add.f32 	%f96, %f94, %f95;
	mul.f64 	%fd52, %fd30, 0d3FCED889C1C79756;
	cvt.rn.f32.f64 	%f97, %fd52;
	mul.f64 	%fd53, %fd32, 0d3FCED889C1C79756;
	cvt.rn.f32.f64 	%f98, %fd53;
	add.f32 	%f99, %f97, %f98;
	mul.f64 	%fd54, %fd30, 0d3FF0685A94EB88B2;
	cvt.rn.f32.f64 	%f100, %fd54;
	mul.f64 	%fd55, %fd32, 0d3FF0685A94EB88B2;
	cvt.rn.f32.f64 	%f101, %fd55;
	add.f32 	%f102, %f100, %f101;
	cvt.f64.f32 	%fd56, %f62;
	mul.f64 	%fd57, %fd56, 0d3FA0444905A938EE;
	cvt.rn.f32.f64 	%f103, %fd57;
	cvt.f64.f32 	%fd58, %f48;
	mul.f64 	%fd59, %fd58, 0d3F6A2A0BF4214501;
	cvt.rn.f32.f64 	%f104, %fd59;
	cvt.f64.f32 	%fd60, %f34;
	mul.f64 	%fd61, %fd60, 0d3F9519E3E7630879;
	cvt.rn.f32.f64 	%f105, %fd61;
	cvt.f64.f32 	%fd62, %f76;
	mul.f64 	%fd63, %fd62, 0d3FAD98E9A6023D07;
	cvt.rn.f32.f64 	%f106, %fd63;
	mul.f32 	%f107, %f93, %f34;
	cvt.f64.f32 	%fd64, %f107;
	mul.f64 	%fd65, %fd64, 0d3FDE79E79E79E79E;
	cvt.rn.f32.f64 	%f108, %fd65;
	mul.f32 	%f109, %f96, %f48;
	cvt.f64.f32 	%fd66, %f109;
	mul.f64 	%fd67, %fd66, 0d3FDE79E79E79E79E;
	cvt.rn.f32.f64 	%f110, %fd67;
	mul.f32 	%f111, %f99, %f62;
	cvt.f64.f32 	%fd68, %f111;
	mul.f64 	%fd69, %fd68, 0d3FDE79E79E79E79E;
	cvt.rn.f32.f64 	%f112, %fd69;
	mul.f32 	%f113, %f102, %f76;
	cvt.f64.f32 	%fd70, %f113;
	mul.f64 	%fd71, %fd70, 0d3FDE79E79E79E79E;
	cvt.rn.f32.f64 	%f114, %fd71;
	mul.f32 	%f115, %f79, %f79;
	mul.f32 	%f116, %f115, %f62;
	cvt.f64.f32 	%fd72, %f116;
	mul.f64 	%fd73, %fd72, 0d3FD1EF1FDDEBD902;
	cvt.rn.f32.f64 	%f117, %fd73;
	mul.f32 	%f118, %f82, %f82;
	mul.f32 	%f119, %f118, %f48;
	cvt.f64.f32 	%fd74, %f119;
	mul.f64 	%fd75, %fd74, 0d3F9CD898B2E9CCB8;
	cvt.rn.f32.f64 	%f120, %fd75;
	mul.f32 	%f121, %f85, %f85;
	mul.f32 	%f122, %f121, %f34;
	cvt.f64.f32 	%fd76, %f122;
	mul.f64 	%fd77, %fd76, 0d3FC74395810624DD;
	cvt.rn.f32.f64 	%f123, %fd77;
	mul.f32 	%f124, %f88, %f88;
	mul.f32 	%f125, %f124, %f76;
	cvt.f64.f32 	%fd78, %f125;
	mul.f64 	%fd79, %fd78, 0d3FE050C5EB313BE2;
	cvt.rn.f32.f64 	%f126, %fd79;
	add.f32 	%f127, %f103, %f104;
	add.f32 	%f128, %f127, %f105;
	add.f32 	%f129, %f128, %f106;
	add.f32 	%f130, %f129, %f108;
	add.f32 	%f131, %f130, %f110;
	add.f32 	%f132, %f131, %f112;
	add.f32 	%f133, %f132, %f114;
	add.f32 	%f134, %f133, %f117;
	add.f32 	%f135, %f134, %f120;
	add.f32 	%f136, %f135, %f123;
	add.f32 	%f137, %f136, %f126;
	mul.f64 	%fd80, %fd56, 0d3FB1147FDF8B4894;
	cvt.rn.f32.f64 	%f138, %fd80;
	mul.f64 	%fd81, %fd58, 0d3F7B78F2F3895541;
	cvt.rn.f32.f64 	%f139, %fd81;
	mul.f64 	%fd82, %fd60, 0d3FA627FC195B2F4C;
	cvt.rn.f32.f64 	%f140, %fd82;
	mul.f64 	%fd83, %fd62, 0d3FBF13C2218259AF;
	cvt.rn.f32.f64 	%f141, %fd83;
	add.f32 	%f142, %f138, %f139;
	add.f32 	%f143, %f142, %f140;
	add.f32 	%f144, %f143, %f141;
	add.f32 	%f145, %f107, %f144;
	add.f32 	%f146, %f109, %f145;
	add.f32 	%f147, %f111, %f146;
	add.f32 	%f148, %f113, %f147;
	fma.rn.f32 	%f149, %f15, 0f42C80000, 0fC3C80000;
	abs.f32 	%f150, %f149;
	mul.f32 	%f151, %f150, 0f4038AA3B;
	ex2.approx.ftz.f32 	%f152, %f151;
	add.f32 	%f153, %f152, 0f3F800000;
	rcp.approx.ftz.f32 	%f154, %f153;
	fma.rn.f32 	%f155, %f154, 0fC0000000, 0f3F800000;
	setp.ge.f32 	%p22, %f150, 0f41102CB4;
	selp.f32 	%f156, 0f3F800000, %f155, %p22;
	copysign.f32 	%f157, %f149, %f156;
	mul.f32 	%f158, %f149, %f149;
	fma.rn.f32 	%f159, %f158, 0f3C80F082, 0fBD563CAE;
	fma.rn.f32 	%f160, %f159, %f158, 0f3E085941;
	fma.rn.f32 	%f161, %f160, %f158, 0fBEAAA9ED;
	fma.rn.f32 	%f162, %f161, %f158, 0f00000000;
	fma.rn.f32 	%f163, %f162, %f149, %f149;
	setp.ge.f32 	%p23, %f150, 0f3F19999A;
	selp.f32 	%f164, %f157, %f163, %p23;
	mul.f32 	%f165, %f164, 0f3F000000;
	mul.f64 	%fd84, %fd56, 0d3FD1EF1FDDEBD902;
	cvt.rn.f32.f64 	%f166, %fd84;
	mul.f64 	%fd85, %fd58, 0d3F9CD898B2E9CCB8;
	cvt.rn.f32.f64 	%f167, %fd85;
	mul.f64 	%fd86, %fd60, 0d3FC74395810624DD;
	cvt.rn.f32.f64 	%f168, %fd86;
	mul.f64 	%fd87, %fd62, 0d3FE050C5EB313BE2;
	cvt.rn.f32.f64 	%f169, %fd87;
	add.f32 	%f170, %f166, %f167;
	add.f32 	%f171, %f170, %f168;
	add.f32 	%f172, %f171, %f169;
	mul.f32 	%f173, %f89, %f90;
	mul.f32 	%f174, %f173, %f172;
	cvt.f64.f32 	%fd88, %f174;
	mul.f64 	%fd89, %fd88, 0d400B6D8A8AD5BBB2;
	cvt.rn.f32.f64 	%f175, %fd89;
	mul.f32 	%f176, %f173, %f137;
	cvt.f64.f32 	%fd90, %f176;
	mul.f64 	%fd91, %fd90, 0d3F8767B7137C5BE5;
	cvt.rn.f32.f64 	%f177, %fd91;
	mul.f32 	%f178, %f173, %f148;
	cvt.f64.f32 	%fd92, %f178;
	mul.f64 	%fd93, %fd92, 0d3FD5F13BA2449628;
	cvt.rn.f32.f64 	%f179, %fd93;
	cvt.f64.f32 	%fd94, %f165;
	add.f64 	%fd95, %fd94, 0d3FE0000000000000;
	add.f32 	%f180, %f175, %f177;
	add.f32 	%f181, %f180, %f179;
	cvt.f64.f32 	%fd96, %f181;
	mul.f32 	%f182, %f16, %f16;
	mul.f32 	%f183, %f16, %f182;
	cvt.f64.f32 	%fd97, %f183;
	cvt.f64.f32 	%fd98, %f16;
	mul.f64 	%fd99, %fd90, 0d40356D943C76FAA2;
	fma.rn.f64 	%fd100, %fd92, 0d406AC8F94B94B94A, %fd99;
	mul.f64 	%fd101, %fd100, %fd98;
	mul.f64 	%fd102, %fd90, 0d4016DB48C90771BE;
	sub.f64 	%fd103, %fd102, %fd101;
	fma.rn.f64 	%fd104, %fd92, 0d40556D943C76FAA3, %fd103;
	mul.f64 	%fd105, %fd104, %fd97;
	sub.f64 	%fd106, %fd96, %fd105;
	add.f64 	%fd107, %fd94, 0dBFE0000000000000;
	mul.f64 	%fd108, %fd107, %fd96;
	mul.f64 	%fd109, %fd95, %fd106;
	sub.f64 	%fd110, %fd108, %fd109;
	cvt.f64.f32 	%fd111, %f15;
	rcp.rn.f64 	%fd112, %fd111;
	cvt.f64.f32 	%fd113, %f89;
	mul.f64 	%fd114, %fd112, %fd113;
	cvt.f64.f32 	%fd115, %f90;
	mul.f64 	%fd116, %fd114, %fd115;
	neg.f32 	%f184, %f15;
	mul.f32 	%f185, %f79, %f184;
	fma.rn.f32 	%f186, %f185, 0f3BBB989D, 0f3F000000;
	cvt.sat.f32.f32 	%f187, %f186;
	fma.rm.f32 	%f188, %f187, %f26, %f25;
	add.f32 	%f189, %f188, 0fCB40007F;
	neg.f32 	%f190, %f189;
	fma.rn.f32 	%f191, %f185, 0f3FB8AA3B, %f190;
	fma.rn.f32 	%f192, %f185, 0f32A57060, %f191;
	mov.b32 	%r47, %f188;
	shl.b32 	%r48, %r47, 23;
	mov.b32 	%f193, %r48;
	ex2.approx.ftz.f32 	%f194, %f192;
	mul.f32 	%f195, %f194, %f193;
	cvt.f64.f32 	%fd117, %f195;
	mul.f32 	%f196, %f82, %f184;
	fma.rn.f32 	%f197, %f196, 0f3BBB989D, 0f3F000000;
	cvt.sat.f32.f32 	%f198, %f197;
	fma.rm.f32 	%f199, %f198, %f26, %f25;
	add.f32 	%f200, %f199, 0fCB40007F;
	neg.f32 	%f201, %f200;
	fma.rn.f32 	%f202, %f196, 0f3FB8AA3B, %f201;
	fma.rn.f32 	%f203, %f196, 0f32A57060, %f202;
	mov.b32 	%r49, %f199;
	shl.b32 	%r50, %r49, 23;
	mov.b32 	%f204, %r50;
	ex2.approx.ftz.f32 	%f205, %f203;
	mul.f32 	%f206, %f205, %f204;
	cvt.f64.f32 	%fd118, %f206;
	mul.f64 	%fd119, %fd118, 0d3F9CD898B2E9CCB8;
	fma.rn.f64 	%fd120, %fd117, 0d3FD1EF1FDDEBD902, %fd119;
	mul.f32 	%f207, %f85, %f184;
	fma.rn.f32 	%f208, %f207, 0f3BBB989D, 0f3F000000;
	cvt.sat.f32.f32 	%f209, %f208;
	fma.rm.f32 	%f210, %f209, %f26, %f25;
	add.f32 	%f211, %f210, 0fCB40007F;
	neg.f32 	%f212, %f211;
	fma.rn.f32 	%f213, %f207, 0f3FB8AA3B, %f212;
	fma.rn.f32 	%f214, %f207, 0f32A57060, %f213;
	mov.b32 	%r51, %f210;
	shl.b32 	%r52, %r51, 23;
	mov.b32 	%f215, %r52;
	ex2.approx.ftz.f32 	%f216, %f214;
	mul.f32 	%f217, %f216, %f215;
	cvt.f64.f32 	%fd121, %f217;
	fma.rn.f64 	%fd122, %fd121, 0d3FC74395810624DD, %fd120;
	mul.f32 	%f218, %f88, %f184;
	fma.rn.f32 	%f219, %f218, 0f3BBB989D, 0f3F000000;
	cvt.sat.f32.f32 	%f220, %f219;
	fma.rm.f32 	%f221, %f220, %f26, %f25;
	add.f32 	%f222, %f221, 0fCB40007F;
	neg.f32 	%f223, %f222;
	fma.rn.f32 	%f224, %f218, 0f3FB8AA3B, %f223;
	fma.rn.f32 	%f225, %f218, 0f32A57060, %f224;
	mov.b32 	%r53, %f221;
	shl.b32 	%r54, %r53, 23;
	mov.b32 	%f226, %r54;
	ex2.approx.ftz.f32 	%f227, %f225;
	mul.f32 	%f228, %f227, %f226;
	cvt.f64.f32 	%fd123, %f228;
	fma.rn.f64 	%fd124, %fd123, 0d3FE050C5EB313BE2, %fd122;
	mul.f64 	%fd125, %fd116, %fd124;
	fma.rn.f64 	%fd126, %fd125, 0d402CCC9E44FA0514, %fd110;
	cvt.rn.f32.f64 	%f229, %fd126;
	cvta.to.global.u64 	%rd13, %rd16;
	mul.wide.s32 	%rd14, %r55, 4;
	add.s64 	%rd15, %rd13, %rd14;
	st.global.f32 	[%rd15], %f229;
	add.s32 	%r55, %r55, %r6;
	setp.lt.s32 	%p24, %r55, %r11;
	@%p24 bra 	$L__BB1_2;
$L__BB1_9:
	ret;

}
.func  (.param .b64 func_retval0) __internal_accurate_pow(
	.param .b64 __internal_accurate_pow_param_0
)
{
	.reg .pred 	%p<8>;
	.reg .b32 	%r<49>;
	.reg .b32 	%f<3>;
	.reg .b64 	%fd<109>;

	ld.param.f64 	%fd10, [__internal_accurate_pow_param_0];
	{
	.reg .b32 %temp; 
	mov.b64 	{%temp, %r46}, %fd10;
	}
	{
	.reg .b32 %temp; 
	mov.b64 	{%r45, %temp}, %fd10;
	}
	shr.u32 	%r47, %r46, 20;
	setp.gt.u32 	%p1, %r46, 1048575;
	@%p1 bra 	$L__BB2_2;
	mul.f64 	%fd11, %fd10, 0d4350000000000000;
	{
	.reg .b32 %temp; 
	mov.b64 	{%temp, %r46}, %fd11;
	}
	{
	.reg .b32 %temp; 
	mov.b64 	{%r45, %temp}, %fd11;
	}
	shr.u32 	%r16, %r46, 20;
	add.s32 	%r47, %r16, -54;
$L__BB2_2:
	add.s32 	%r48, %r47, -1023;
	and.b32  	%r17, %r46, -2146435073;
	or.b32  	%r18, %r17, 1072693248;
	mov.b64 	%fd107, {%r45, %r18};
	setp.lt.u32 	%p2, %r18, 1073127583;
	@%p2 bra 	$L__BB2_4;
	{
	.reg .b32 %temp; 
	mov.b64 	{%r19, %temp}, %fd107;
	}
	{
	.reg .b32 %temp; 
	mov.b64 	{%temp, %r20}, %fd107;
	}
	add.s32 	%r21, %r20, -1048576;
	mov.b64 	%fd107, {%r19, %r21};
	add.s32 	%r48, %r47, -1022;
$L__BB2_4:
	add.f64 	%fd12, %fd107, 0dBFF0000000000000;
	add.f64 	%fd13, %fd107, 0d3FF0000000000000;
	rcp.approx.ftz.f64 	%fd14, %fd13;
	neg.f64 	%fd15, %fd13;
	fma.rn.f64 	%fd16, %fd15, %fd14, 0d3FF0000000000000;
	fma.rn.f64 	%fd17, %fd16, %fd16, %fd16;
	fma.rn.f64 	%fd18, %fd17, %fd14, %fd14;
	mul.f64 	%fd19, %fd12, %fd18;
	fma.rn.f64 	%fd20, %fd12, %fd18, %fd19;
	mul.f64 	%fd21, %fd20, %fd20;
	fma.rn.f64 	%fd22, %fd21, 0d3EB0F5FF7D2CAFE2, 0d3ED0F5D241AD3B5A;
	fma.rn.f64 	%fd23, %fd22, %fd21, 0d3EF3B20A75488A3F;
	fma.rn.f64 	%fd24, %fd23, %fd21, 0d3F1745CDE4FAECD5;
	fma.rn.f64 	%fd25, %fd24, %fd21, 0d3F3C71C7258A578B;
	fma.rn.f64 	%fd26, %fd25, %fd21, 0d3F6249249242B910;
	fma.rn.f64 	%fd27, %fd26, %fd21, 0d3F89999999999DFB;
	sub.f64 	%fd28, %fd12, %fd20;
	add.f64 	%fd29, %fd28, %fd28;
	neg.f64 	%fd30, %fd20;
	fma.rn.f64 	%fd31, %fd30, %fd12, %fd29;
	mul.f64 	%fd32, %fd18, %fd31;
	fma.rn.f64 	%fd33, %fd21, %fd27, 0d3FB5555555555555;
	mov.f64 	%fd34, 0d3FB5555555555555;
	sub.f64 	%fd35, %fd34, %fd33;
	fma.rn.f64 	%fd36, %fd21, %fd27, %fd35;
	add.f64 	%fd37, %fd36, 0dBC46A4CB00B9E7B0;
	add.f64 	%fd38, %fd33, %fd37;
	sub.f64 	%fd39, %fd33, %fd38;
	add.f64 	%fd40, %fd37, %fd39;
	mul.rn.f64 	%fd41, %fd20, %fd20;
	neg.f64 	%fd42, %fd41;
	fma.rn.f64 	%fd43, %fd20, %fd20, %fd42;
	{
	.reg .b32 %temp; 
	mov.b64 	{%r22, %temp}, %fd32;
	}
	{
	.reg .b32 %temp; 
	mov.b64 	{%temp, %r23}, %fd32;
	}
	add.s32 	%r24, %r23, 1048576;
	mov.b64 	%fd44, {%r22, %r24};
	fma.rn.f64 	%fd45, %fd20, %fd44, %fd43;
	mul.rn.f64 	%fd46, %fd41, %fd20;
	neg.f64 	%fd47, %fd46;
	fma.rn.f64 	%fd48, %fd41, %fd20, %fd47;
	fma.rn.f64 	%fd49, %fd41, %fd32, %fd48;
	fma.rn.f64 	%fd50, %fd45, %fd20, %fd49;
	mul.rn.f64 	%fd51, %fd38, %fd46;
	neg.f64 	%fd52, %fd51;
	fma.rn.f64 	%fd53, %fd38, %fd46, %fd52;
	fma.rn.f64 	%fd54, %fd38, %fd50, %fd53;
	fma.rn.f64 	%fd55, %fd40, %fd46, %fd54;
	add.f64 	%fd56, %fd51, %fd55;
	sub.f64 	%fd57, %fd51, %fd56;
	add.f64 	%fd58, %fd55, %fd57;
	add.f64 	%fd59, %fd20, %fd56;
	sub.f64 	%fd60, %fd20, %fd59;
	add.f64 	%fd61, %fd56, %fd60;
	add.f64 	%fd62, %fd58, %fd61;
	add.f64 	%fd63, %fd32, %fd62;
	add.f64 	%fd64, %fd59, %fd63;
	sub.f64 	%fd65, %fd59, %fd64;
	add.f64 	%fd66, %fd63, %fd65;
	xor.b32  	%r25, %r48, -2147483648;
	mov.b32 	%r26, 1127219200;
	mov.b64 	%fd67, {%r25, %r26};
	mov.b32 	%r27, -2147483648;
	mov.b64 	%fd68, {%r27, %r26};
	sub.f64 	%fd69, %fd67, %fd68;
	fma.rn.f64 	%fd70, %fd69, 0d3FE62E42FEFA39EF, %fd64;
	fma.rn.f64 	%fd71, %fd69, 0dBFE62E42FEFA39EF, %fd70;
	sub.f64 	%fd72, %fd71, %fd64;
	sub.f64 	%fd73, %fd66, %fd72;
	fma.rn.f64 	%fd74, %fd69, 0d3C7ABC9E3B39803F, %fd73;
	add.f64 	%fd75, %fd70, %fd74;
	sub.f64 	%fd76, %fd70, %fd75;
	add.f64 	%fd77, %fd74, %fd76;
	mov.f64 	%fd78, 0d3FCD70A3D70A3D71;
	{
	.reg .b32 %temp; 
	mov.b64 	{%temp, %r28}, %fd78;
	}
	{
	.reg .b32 %temp; 
	mov.b64 	{%r29, %temp}, %fd78;
	}
	shl.b32 	%r30, %r28, 1;
	setp.gt.u32 	%p3, %r30, -33554433;
	and.b32  	%r31, %r28, -15728641;
	selp.b32 	%r32, %r31, %r28, %p3;
	mov.b64 	%fd79, {%r29, %r32};
	mul.rn.f64 	%fd80, %fd75, %fd79;
	neg.f64 	%fd81, %fd80;
	fma.rn.f64 	%fd82, %fd75, %fd79, %fd81;
	fma.rn.f64 	%fd83, %fd77, %fd79, %fd82;
	add.f64 	%fd4, %fd80, %fd83;
	sub.f64 	%fd84, %fd80, %fd4;
	add.f64 	%fd5, %fd83, %fd84;
	fma.rn.f64 	%fd85, %fd4, 0d3FF71547652B82FE, 0d4338000000000000;
	{
	.reg .b32 %temp; 
	mov.b64 	{%r13, %temp}, %fd85;
	}
	mov.f64 	%fd86, 0dC338000000000000;
	add.rn.f64 	%fd87, %fd85, %fd86;
	fma.rn.f64 	%fd88, %fd87, 0dBFE62E42FEFA39EF, %fd4;
	fma.rn.f64 	%fd89, %fd87, 0dBC7ABC9E3B39803F, %fd88;
	fma.rn.f64 	%fd90, %fd89, 0d3E5ADE1569CE2BDF, 0d3E928AF3FCA213EA;
	fma.rn.f64 	%fd91, %fd90, %fd89, 0d3EC71DEE62401315;
	fma.rn.f64 	%fd92, %fd91, %fd89, 0d3EFA01997C89EB71;
	fma.rn.f64 	%fd93, %fd92, %fd89, 0d3F2A01A014761F65;
	fma.rn.f64 	%fd94, %fd93, %fd89, 0d3F56C16C1852B7AF;
	fma.rn.f64 	%fd95, %fd94, %fd89, 0d3F81111111122322;
	fma.rn.f64 	%fd96, %fd95, %fd89, 0d3FA55555555502A1;
	fma.rn.f64 	%fd97, %fd96, %fd89, 0d3FC5555555555511;
	fma.rn.f64 	%fd98, %fd97, %fd89, 0d3FE000000000000B;
	fma.rn.f64 	%fd99, %fd98, %fd89, 0d3FF0000000000000;
	fma.rn.f64 	%fd100, %fd99, %fd89, 0d3FF0000000000000;
	{
	.reg .b32 %temp; 
	mov.b64 	{%r14, %temp}, %fd100;
	}
	{
	.reg .b32 %temp; 
	mov.b64 	{%temp, %r15}, %fd100;
	}
	shl.b32 	%r33, %r13, 20;
	add.s32 	%r34, %r33, %r15;
	mov.b64 	%fd108, {%r14, %r34};
	{
	.reg .b32 %temp; 
	mov.b64 	{%temp, %r35}, %fd4;
	}
	mov.b32 	%f2, %r35;
	abs.f32 	%f1, %f2;
	setp.lt.f32 	%p4, %f1, 0f4086232B;
	@%p4 bra 	$L__BB2_7;
	setp.lt.f64 	%p5, %fd4, 0d0000000000000000;
	add.f64 	%fd101, %fd4, 0d7FF0000000000000;
	selp.f64 	%fd108, 0d0000000000000000, %fd101, %p5;
	setp.geu.f32 	%p6, %f1, 0f40874800;
	@%p6 bra 	$L__BB2_7;
	shr.u32 	%r36, %r13, 31;
	add.s32 	%r37, %r13, %r36;
	shr.s32 	%r38, %r37, 1;
	shl.b32 	%r39, %r38, 20;
	add.s32 	%r40, %r15, %r39;
	mov.b64 	%fd102, {%r14, %r40};
	sub.s32 	%r41, %r13, %r38;
	shl.b32 	%r42, %r41, 20;
	add.s32 	%r43, %r42, 1072693248;
	mov.b32 	%r44, 0;
	mov.b64 	%fd103, {%r44, %r43};
	mul.f64 	%fd108, %fd103, %fd102;
$L__BB2_7:
	abs.f64 	%fd104, %fd108;
	setp.eq.f64 	%p7, %fd104, 0d7FF0000000000000;
	fma.rn.f64 	%fd105, %fd108, %fd5, %fd108;
	selp.f64 	%fd106, %fd108, %fd105, %p7;
	st.param.f64 	[func_retval0], %fd106;
	ret;

}


// ===== COMPILED SASS (sm_100) =====

	.target	sm_100

	.elftype	@"ET_EXEC"


//--------------------- .note.nv.tkinfo           --------------------------
	.section	.note.nv.tkinfo,"",@"SHT_NOTE"
	.sectionflags	@"SHF_NOTE_NV_TKINFO"
	.tkinfo
        /*0018*/ 	.word	0x00000002
        /*0030*/ 	.string	""
        /*0030*/ 	.string	"ptxas"
        /*0030*/ 	.string	"Cuda compilation tools, release 13.0, V13.0.88"
        /*0030*/ 	.string	"Build cuda_13.0.r13.0/compiler.36424714_0"
        /*0030*/ 	.string	"-arch sm_100 -m 64 "



//--------------------- .note.nv.cuinfo           --------------------------
	.section	.note.nv.cuinfo,"",@"SHT_NOTE"
	.sectionflags	@"SHF_NOTE_NV_CUINFO"
        /*0018*/ 	.short	0x0002
        /*001a*/ 	.short	0x0064
        /*001c*/ 	.short	0x0082
	.zero		2


//--------------------- .nv.info                  --------------------------
	.section	.nv.info,"",@"SHT_CUDA_INFO"
	.align	4


	//----- nvinfo : EIATTR_REGCOUNT
	.align		4
        /*0000*/ 	.byte	0x04, 0x2f
        /*0002*/ 	.short	(.L_1 - .L_0)
	.align		4
.L_0:
        /*0004*/ 	.word	index@(_Z15kernelgpuPaira1IdEvPT_S1_S1_S1_PiS2_S2_S2_S1_S1_S2_iiiiii)
        /*0008*/ 	.word	0x00000036


	//----- nvinfo : EIATTR_FRAME_SIZE
	.align		4
.L_1:
        /*000c*/ 	.byte	0x04, 0x11
        /*000e*/ 	.short	(.L_3 - .L_2)
	.align		4
.L_2:
        /*0010*/ 	.word	index@($_Z15kernelgpuPaira1IdEvPT_S1_S1_S1_PiS2_S2_S2_S1_S1_S2_iiiiii$__internal_accurate_pow)
        /*0014*/ 	.word	0x00000000


	//----- nvinfo : EIATTR_FRAME_SIZE
	.align		4
.L_3:
        /*0018*/ 	.byte	0x04, 0x11
        /*001a*/ 	.short	(.L_5 - .L_4)
	.align		4
.L_4:
        /*001c*/ 	.word	index@($__internal_3_$__cuda_sm20_dsqrt_rn_f64_mediumpath_v1)
        /*0020*/ 	.word	0x00000000


	//----- nvinfo : EIATTR_FRAME_SIZE
	.align		4
.L_5:
        /*0024*/ 	.byte	0x04, 0x11
        /*0026*/ 	.short	(.L_7 - .L_6)
	.align		4
.L_6:
        /*0028*/ 	.word	index@($__internal_2_$__cuda_sm20_dblrcp_rn_slowpath_v3)
        /*002c*/ 	.word	0x00000000


	//----- nvinfo : EIATTR_FRAME_SIZE
	.align		4
.L_7:
        /*0030*/ 	.byte	0x04, 0x11
        /*0032*/ 	.short	(.L_9 - .L_8)
	.align		4
.L_8:
        /*0034*/ 	.word	index@(_Z15kernelgpuPaira1IdEvPT_S1_S1_S1_PiS2_S2_S2_S1_S1_S2_iiiiii)
        /*0038*/ 	.word	0x00000000


	//----- nvinfo : EIATTR_REGCOUNT
	.align		4
.L_9:
        /*003c*/ 	.byte	0x04, 0x2f
        /*003e*/ 	.short	(.L_11 - .L_10)
	.align		4
.L_10:
        /*0040*/ 	.word	index@(_Z15kernelgpuPaira1IfEvPT_S1_S1_S1_PiS2_S2_S2_S1_S1_S2_iiiiii)
        /*0044*/ 	.word	0x00000028


	//----- nvinfo : EIATTR_FRAME_SIZE
	.align		4
.L_11:
        /*0048*/ 	.byte	0x04, 0x11
        /*004a*/ 	.short	(.L_13 - .L_12)
	.align		4
.L_12:
        /*004c*/ 	.word	index@($_Z15kernelgpuPaira1IfEvPT_S1_S1_S1_PiS2_S2_S2_S1_S1_S2_iiiiii$__internal_accurate_pow)
        /*0050*/ 	.word	0x00000000


	//----- nvinfo : EIATTR_FRAME_SIZE
	.align		4
.L_13:
        /*0054*/ 	.byte	0x04, 0x11
        /*0056*/ 	.short	(.L_15 - .L_14)
	.align		4
.L_14:
        /*0058*/ 	.word	index@($__internal_1_$__cuda_sm20_sqrt_rn_f32_slowpath)
        /*005c*/ 	.word	0x00000000


	//----- nvinfo : EIATTR_FRAME_SIZE
	.align		4
.L_15:
        /*0060*/ 	.byte	0x04, 0x11
        /*0062*/ 	.short	(.L_17 - .L_16)
	.align		4
.L_16:
        /*0064*/ 	.word	index@($__internal_0_$__cuda_sm20_dblrcp_rn_slowpath_v3)
        /*0068*/ 	.word	0x00000000


	//----- nvinfo : EIATTR_FRAME_SIZE
	.align		4
.L_17:
        /*006c*/ 	.byte	0x04, 0x11
        /*006e*/ 	.short	(.L_19 - .L_18)
	.align		4
.L_18:
        /*0070*/ 	.word	index@(_Z15kernelgpuPaira1IfEvPT_S1_S1_S1_PiS2_S2_S2_S1_S1_S2_iiiiii)
        /*0074*/ 	.word	0x00000000


	//----- nvinfo : EIATTR_MIN_STACK_SIZE
	.align		4
.L_19:
        /*0078*/ 	.byte	0x04, 0x12
        /*007a*/ 	.short	(.L_21 - .L_20)
	.align		4
.L_20:
        /*007c*/ 	.word	index@(_Z15kernelgpuPaira1IfEvPT_S1_S1_S1_PiS2_S2_S2_S1_S1_S2_iiiiii)
        /*0080*/ 	.word	0x00000000


	//----- nvinfo : EIATTR_MIN_STACK_SIZE
	.align		4
.L_21:
        /*0084*/ 	.byte	0x04, 0x12
        /*0086*/ 	.short	(.L_23 - .L_22)
	.align		4
.L_22:
        /*0088*/ 	.word	index@(_Z15kernelgpuPaira1IdEvPT_S1_S1_S1_PiS2_S2_S2_S1_S1_S2_iiiiii)
        /*008c*/ 	.word	0x00000000
.L_23:


//--------------------- .nv.compat                --------------------------
	.section	.nv.compat,"",@"SHT_CUDA_COMPAT_INFO"
	.align	4
        /*0000*/ 	.byte	0x02, 0x09, 0x00, 0x00, 0x02, 0x02, 0x01, 0x00, 0x02, 0x05, 0x05, 0x00, 0x03, 0x07, 0x01, 0x01
        /*0010*/ 	.byte	0x02, 0x03, 0x00, 0x00, 0x02, 0x06, 0x01, 0x00, 0x04, 0x0b, 0x08, 0x00, 0x01, 0x00, 0x00, 0x00
        /*0020*/ 	.byte	0x00, 0x00, 0x00, 0x00


//--------------------- .nv.info._Z15kernelgpuPaira1IfEvPT_S1_S1_S1_PiS2_S2_S2_S1_S1_S2_iiiiii --------------------------
	.section	.nv.info._Z15kernelgpuPaira1IfEvPT_S1_S1_S1_PiS2_S2_S2_S1_S1_S2_iiiiii,"",@"SHT_CUDA_INFO"
	.sectionflags	@""
	.align	4


	//----- nvinfo : EIATTR_CUDA_API_VERSION
	.align		4
        /*0000*/ 	.byte	0x04, 0x37
        /*0002*/ 	.short	(.L_25 - .L_24)
.L_24:
        /*0004*/ 	.word	0x00000082


	//----- nvinfo : EIATTR_KPARAM_INFO
	.align		4
.L_25:
        /*0008*/ 	.byte	0x04, 0x17
        /*000a*/ 	.short	(.L_27 - .L_26)
.L_26:
        /*000c*/ 	.word	0x00000000
        /*0010*/ 	.short	0x0010
        /*0012*/ 	.short	0x006c
        /*0014*/ 	.byte	0x00, 0xf0, 0x11, 0x00


	//----- nvinfo : EIATTR_KPARAM_INFO
	.align		4
.L_27:
        /*0018*/ 	.byte	0x04, 0x17
        /*001a*/ 	.short	(.L_29 - .L_28)
.L_28:
        /*001c*/ 	.word	0x00000000
        /*0020*/ 	.short	0x000f
        /*0022*/ 	.short	0x0068
        /*0024*/ 	.byte	0x00, 0xf0, 0x11, 0x00


	//----- nvinfo : EIATTR_KPARAM_INFO
	.align		4
.L_29:
        /*0028*/ 	.byte	0x04, 0x17
        /*002a*/ 	.short	(.L_31 - .L_30)
.L_30:
        /*002c*/ 	.word	0x00000000
        /*0030*/ 	.short	0x000e
        /*0032*/ 	.short	0x0064
        /*0034*/ 	.byte	0x00, 0xf0, 0x11, 0x00


	//----- nvinfo : EIATTR_KPARAM_INFO
	.align		4
.L_31:
        /*0038*/ 	.byte	0x04, 0x17
        /*003a*/ 	.short	(.L_33 - .L_32)
.L_32:
        /*003c*/ 	.word	0x00000000
        /*0040*/ 	.short	0x000d
        /*0042*/ 	.short	0x0060
        /*0044*/ 	.byte	0x00, 0xf0, 0x11, 0x00


	//----- nvinfo : EIATTR_KPARAM_INFO
	.align		4
.L_33:
        /*0048*/ 	.byte	0x04, 0x17
        /*004a*/ 	.short	(.L_35 - .L_34)
.L_34:
        /*004c*/ 	.word	0x00000000
        /*0050*/ 	.short	0x000c
        /*0052*/ 	.short	0x005c
        /*0054*/ 	.byte	0x00, 0xf0, 0x11, 0x00


	//----- nvinfo : EIATTR_KPARAM_INFO
	.align		4
.L_35:
        /*0058*/ 	.byte	0x04, 0x17
        /*005a*/ 	.short	(.L_37 - .L_36)
.L_36:
        /*005c*/ 	.word	0x00000000
        /*0060*/ 	.short	0x000b
        /*0062*/ 	.short	0x0058
        /*0064*/ 	.byte	0x00, 0xf0, 0x11, 0x00


	//----- nvinfo : EIATTR_KPARAM_INFO
	.align		4
.L_37:
        /*0068*/ 	.byte	0x04, 0x17
        /*006a*/ 	.short	(.L_39 - .L_38)
.L_38:
        /*006c*/ 	.word	0x00000000
        /*0070*/ 	.short	0x000a
        /*0072*/ 	.short	0x0050
        /*0074*/ 	.byte	0x00, 0xf5, 0x21, 0x00


	//----- nvinfo : EIATTR_KPARAM_INFO
	.align		4
.L_39:
        /*0078*/ 	.byte	0x04, 0x17
        /*007a*/ 	.short	(.L_41 - .L_40)
.L_40:
        /*007c*/ 	.word	0x00000000
        /*0080*/ 	.short	0x0009
        /*0082*/ 	.short	0x0048
        /*0084*/ 	.byte	0x00, 0xf5, 0x21, 0x00


	//----- nvinfo : EIATTR_KPARAM_INFO
	.align		4
.L_41:
        /*0088*/ 	.byte	0x04, 0x17
        /*008a*/ 	.short	(.L_43 - .L_42)
.L_42:
        /*008c*/ 	.word	0x00000000
        /*0090*/ 	.short	0x0008
        /*0092*/ 	.short	0x0040
        /*0094*/ 	.byte	0x00, 0xf5, 0x21, 0x00


	//----- nvinfo : EIATTR_KPARAM_INFO
	.align		4
.L_43:
        /*0098*/ 	.byte	0x04, 0x17
        /*009a*/ 	.short	(.L_45 - .L_44)
.L_44:
        /*009c*/ 	.word	0x00000000
        /*00a0*/ 	.short	0x0007
        /*00a2*/ 	.short	0x0038
        /*00a4*/ 	.byte	0x00, 0xf5, 0x21, 0x00


	//----- nvinfo : EIATTR_KPARAM_INFO
	.align		4
.L_45:
        /*00a8*/ 	.byte	0x04, 0x17
        /*00aa*/ 	.short	(.L_47 - .L_46)
.L_46:
        /*00ac*/ 	.word	0x00000000
        /*00b0*/ 	.short	0x0006
        /*00b2*/ 	.short	0x0030
        /*00b4*/ 	.byte	0x00, 0xf5, 0x21, 0x00


	//----- nvinfo : EIATTR_KPARAM_INFO
	.align		4
.L_47:
        /*00b8*/ 	.byte	0x04, 0x17
        /*00ba*/ 	.short	(.L_49 - .L_48)
.L_48:
        /*00bc*/ 	.word	0x00000000
        /*00c0*/ 	.short	0x0005
        /*00c2*/ 	.short	0x0028
        /*00c4*/ 	.byte	0x00, 0xf5, 0x21, 0x00


	//----- nvinfo : EIATTR_KPARAM_INFO
	.align		4
.L_49:
        /*00c8*/ 	.byte	0x04, 0x17
        /*00ca*/ 	.short	(.L_51 - .L_50)
.L_50:
        /*00cc*/ 	.word	0x00000000
        /*00d0*/ 	.short	0x0004
        /*00d2*/ 	.short	0x0020
        /*00d4*/ 	.byte	0x00, 0xf5, 0x21, 0x00


	//----- nvinfo : EIATTR_KPARAM_INFO
	.align		4
.L_51:
        /*00d8*/ 	.byte	0x04, 0x17
        /*00da*/ 	.short	(.L_53 - .L_52)
.L_52:
        /*00dc*/ 	.word	0x00000000
        /*00e0*/ 	.short	0x0003
        /*00e2*/ 	.short	0x0018
        /*00e4*/ 	.byte	0x00, 0xf5, 0x21, 0x00


	//----- nvinfo : EIATTR_KPARAM_INFO
	.align		4
.L_53:
        /*00e8*/ 	.byte	0x04, 0x17
        /*00ea*/ 	.short	(.L_55 - .L_54)
.L_54:
        /*00ec*/ 	.word	0x00000000
        /*00f0*/ 	.short	0x0002
        /*00f2*/ 	.short	0x0010
        /*00f4*/ 	.byte	0x00, 0xf5, 0x21, 0x00


	//----- nvinfo : EIATTR_KPARAM_INFO
	.align		4
.L_55:
        /*00f8*/ 	.byte	0x04, 0x17
        /*00fa*/ 	.short	(.L_57 - .L_56)
.L_56:
        /*00fc*/ 	.word	0x00000000
        /*0100*/ 	.short	0x0001
        /*0102*/ 	.short	0x0008
        /*0104*/ 	.byte	0x00, 0xf5, 0x21, 0x00


	//----- nvinfo : EIATTR_KPARAM_INFO
	.align		4
.L_57:
        /*0108*/ 	.byte	0x04, 0x17
        /*010a*/ 	.short	(.L_59 - .L_58)
.L_58:
        /*010c*/ 	.word	0x00000000
        /*0110*/ 	.short	0x0000
        /*0112*/ 	.short	0x0000
        /*0114*/ 	.byte	0x00, 0xf5, 0x21, 0x00


	//----- nvinfo : EIATTR_SPARSE_MMA_MASK
	.align		4
.L_59:
        /*0118*/ 	.byte	0x03, 0x50
        /*011a*/ 	.short	0x0000


	//----- nvinfo : EIATTR_MAXREG_COUNT
	.align		4
        /*011c*/ 	.byte	0x03, 0x1b
        /*011e*/ 	.short	0x00ff


	//----- nvinfo : EIATTR_MERCURY_ISA_VERSION
	.align		4
        /*0120*/ 	.byte	0x03, 0x5f
        /*0122*/ 	.short	0x0101


	//----- nvinfo : EIATTR_VRC_CTA_INIT_COUNT
	.align		4
        /*0124*/ 	.byte	0x02, 0x4a
	.zero		1
	.zero		1


	//----- nvinfo : EIATTR_EXIT_INSTR_OFFSETS
	.align		4
        /*0128*/ 	.byte	0x04, 0x1c
        /*012a*/ 	.short	(.L_61 - .L_60)


	//   ....[0]....
.L_60:
        /*012c*/ 	.word	0x00000070


	//   ....[1]....
        /*0130*/ 	.word	0x00001e70


	//----- nvinfo : EIATTR_CRS_STACK_SIZE
	.align		4
.L_61:
        /*0134*/ 	.byte	0x04, 0x1e
        /*0136*/ 	.short	(.L_63 - .L_62)
.L_62:
        /*0138*/ 	.word	0x00000000


	//----- nvinfo : EIATTR_CBANK_PARAM_SIZE
	.align		4
.L_63:
        /*013c*/ 	.byte	0x03, 0x19
        /*013e*/ 	.short	0x0070


	//----- nvinfo : EIATTR_PARAM_CBANK
	.align		4
        /*0140*/ 	.byte	0x04, 0x0a
        /*0142*/ 	.short	(.L_65 - .L_64)
	.align		4
.L_64:
        /*0144*/ 	.word	index@(.nv.constant0._Z15kernelgpuPaira1IfEvPT_S1_S1_S1_PiS2_S2_S2_S1_S1_S2_iiiiii)
        /*0148*/ 	.short	0x0380
        /*014a*/ 	.short	0x0070


	//----- nvinfo : EIATTR_SW_WAR
	.align		4
.L_65:
        /*014c*/ 	.byte	0x04, 0x36
        /*014e*/ 	.short	(.L_67 - .L_66)
.L_66:
        /*0150*/ 	.word	0x00000008
.L_67:


//--------------------- .nv.info._Z15kernelgpuPaira1IdEvPT_S1_S1_S1_PiS2_S2_S2_S1_S1_S2_iiiiii --------------------------
	.section	.nv.info._Z15kernelgpuPaira1IdEvPT_S1_S1_S1_PiS2_S2_S2_S1_S1_S2_iiiiii,"",@"SHT_CUDA_INFO"
	.sectionflags	@""
	.align	4


	//----- nvinfo : EIATTR_CUDA_API_VERSION
	.align		4
        /*0000*/ 	.byte	0x04, 0x37
        /*0002*/ 	.short	(.L_69 - .L_68)
.L_68:
        /*0004*/ 	.word	0x00000082


	//----- nvinfo : EIATTR_KPARAM_INFO
	.align		4
.L_69:
        /*0008*/ 	.byte	0x04, 0x17
        /*000a*/ 	.short	(.L_71 - .L_70)
.L_70:
        /*000c*/ 	.word	0x00000000
        /*0010*/ 	.short	0x0010
        /*0012*/ 	.short	0x006c
        /*0014*/ 	.byte	0x00, 0xf0, 0x11, 0x00


	//----- nvinfo : EIATTR_KPARAM_INFO
	.align		4
.L_71:
        /*0018*/ 	.byte	0x04, 0x17
        /*001a*/ 	.short	(.L_73 - .L_72)
.L_72:
        /*001c*/ 	.word	0x00000000
        /*0020*/ 	.short	0x000f
        /*0022*/ 	.short	0x0068
        /*0024*/ 	.byte	0x00, 0xf0, 0x11, 0x00


	//----- nvinfo : EIATTR_KPARAM_INFO
	.align		4
.L_73:
        /*0028*/ 	.byte	0x04, 0x17
        /*002a*/ 	.short	(.L_75 - .L_74)
.L_74:
        /*002c*/ 	.word	0x00000000
        /*0030*/ 	.short	0x000e
        /*0032*/ 	.short	0x0064
        /*0034*/ 	.byte	0x00, 0xf0, 0x11, 0x00


	//----- nvinfo : EIATTR_KPARAM_INFO
	.align		4
.L_75:
        /*0038*/ 	.byte	0x04, 0x17
        /*003a*/ 	.short	(.L_77 - .L_76)
.L_76:
        /*003c*/ 	.word	0x00000000
        /*0040*/ 	.short	0x000d
        /*0042*/ 	.short	0x0060
        /*0044*/ 	.byte	0x00, 0xf0, 0x11, 0x00


	//----- nvinfo : EIATTR_KPARAM_INFO
	.align		4
.L_77:
        /*0048*/ 	.byte	0x04, 0x17
        /*004a*/ 	.short	(.L_79 - .L_78)
.L_78:
        /*004c*/ 	.word	0x00000000
        /*0050*/ 	.short	0x000c
        /*0052*/ 	.short	0x005c
        /*0054*/ 	.byte	0x00, 0xf0, 0x11, 0x00


	//----- nvinfo : EIATTR_KPARAM_INFO
	.align		4
.L_79:
        /*0058*/ 	.byte	0x04, 0x17
        /*005a*/ 	.short	(.L_81 - .L_80)
.L_80:
        /*005c*/ 	.word	0x00000000
        /*0060*/ 	.short	0x000b
        /*0062*/ 	.short	0x0058
        /*0064*/ 	.byte	0x00, 0xf0, 0x11, 0x00


	//----- nvinfo : EIATTR_KPARAM_INFO
	.align		4
.L_81:
        /*0068*/ 	.byte	0x04, 0x17
        /*006a*/ 	.short	(.L_83 - .L_82)
.L_82:
        /*006c*/ 	.word	0x00000000
        /*0070*/ 	.short	0x000a
        /*0072*/ 	.short	0x0050
        /*0074*/ 	.byte	0x00, 0xf5, 0x21, 0x00


	//----- nvinfo : EIATTR_KPARAM_INFO
	.align		4
.L_83:
        /*0078*/ 	.byte	0x04, 0x17
        /*007a*/ 	.short	(.L_85 - .L_84)
.L_84:
        /*007c*/ 	.word	0x00000000
        /*0080*/ 	.short	0x0009
        /*0082*/ 	.short	0x0048
        /*0084*/ 	.byte	0x00, 0xf5, 0x21, 0x00


	//----- nvinfo : EIATTR_KPARAM_INFO
	.align		4
.L_85:
        /*0088*/ 	.byte	0x04, 0x17
        /*008a*/ 	.short	(.L_87 - .L_86)
.L_86:
        /*008c*/ 	.word	0x00000000
        /*0090*/ 	.short	0x0008
        /*0092*/ 	.short	0x0040
        /*0094*/ 	.byte	0x00, 0xf5, 0x21, 0x00


	//----- nvinfo : EIATTR_KPARAM_INFO
	.align		4
.L_87:
        /*0098*/ 	.byte	0x04, 0x17
        /*009a*/ 	.short	(.L_89 - .L_88)
.L_88:
        /*009c*/ 	.word	0x00000000
        /*00a0*/ 	.short	0x0007
        /*00a2*/ 	.short	0x0038
        /*00a4*/ 	.byte	0x00, 0xf5, 0x21, 0x00


	//----- nvinfo : EIATTR_KPARAM_INFO
	.align		4
.L_89:
        /*00a8*/ 	.byte	0x04, 0x17
        /*00aa*/ 	.short	(.L_91 - .L_90)
.L_90:
        /*00ac*/ 	.word	0x00000000
        /*00b0*/ 	.short	0x0006
        /*00b2*/ 	.short	0x0030
        /*00b4*/ 	.byte	0x00, 0xf5, 0x21, 0x00


	//----- nvinfo : EIATTR_KPARAM_INFO
	.align		4
.L_91:
        /*00b8*/ 	.byte	0x04, 0x17
        /*00ba*/ 	.short	(.L_93 - .L_92)
.L_92:
        /*00bc*/ 	.word	0x00000000
        /*00c0*/ 	.short	0x0005
        /*00c2*/ 	.short	0x0028
        /*00c4*/ 	.byte	0x00, 0xf5, 0x21, 0x00


	//----- nvinfo : EIATTR_KPARAM_INFO
	.align		4
.L_93:
        /*00c8*/ 	.byte	0x04, 0x17
        /*00ca*/ 	.short	(.L_95 - .L_94)
.L_94:
        /*00cc*/ 	.word	0x00000000
        /*00d0*/ 	.short	0x0004
        /*00d2*/ 	.short	0x0020
        /*00d4*/ 	.byte	0x00, 0xf5, 0x21, 0x00


	//----- nvinfo : EIATTR_KPARAM_INFO
	.align		4
.L_95:
        /*00d8*/ 	.byte	0x04, 0x17
        /*00da*/ 	.short	(.L_97 - .L_96)
.L_96:
        /*00dc*/ 	.word	0x00000000
        /*00e0*/ 	.short	0x0003
        /*00e2*/ 	.short	0x0018
        /*00e4*/ 	.byte	0x00, 0xf5, 0x21, 0x00


	//----- nvinfo : EIATTR_KPARAM_INFO
	.align		4
.L_97:
        /*00e8*/ 	.byte	0x04, 0x17
        /*00ea*/ 	.short	(.L_99 - .L_98)
.L_98:
        /*00ec*/ 	.word	0x00000000
        /*00f0*/ 	.short	0x0002
        /*00f2*/ 	.short	0x0010
        /*00f4*/ 	.byte	0x00, 0xf5, 0x21, 0x00


	//----- nvinfo : EIATTR_KPARAM_INFO
	.align		4
.L_99:
        /*00f8*/ 	.byte	0x04, 0x17
        /*00fa*/ 	.short	(.L_101 - .L_100)
.L_100:
        /*00fc*/ 	.word	0x00000000
        /*0100*/ 	.short	0x0001
        /*0102*/ 	.short	0x0008
        /*0104*/ 	.byte	0x00, 0xf5, 0x21, 0x00


	//----- nvinfo : EIATTR_KPARAM_INFO
	.align		4
.L_101:
        /*0108*/ 	.byte	0x04, 0x17
        /*010a*/ 	.short	(.L_103 - .L_102)
.L_102:
        /*010c*/ 	.word	0x00000000
        /*0110*/ 	.short	0x0000
        /*0112*/ 	.short	0x0000
        /*0114*/ 	.byte	0x00, 0xf5, 0x21, 0x00


	//----- nvinfo : EIATTR_SPARSE_MMA_MASK
	.align		4
.L_103:
        /*0118*/ 	.byte	0x03, 0x50
        /*011a*/ 	.short	0x0000


	//----- nvinfo : EIATTR_MAXREG_COUNT
	.align		4
        /*011c*/ 	.byte	0x03, 0x1b
        /*011e*/ 	.short	0x00ff


	//----- nvinfo : EIATTR_MERCURY_ISA_VERSION
	.align		4
        /*0120*/ 	.byte	0x03, 0x5f
        /*0122*/ 	.short	0x0101


	//----- nvinfo : EIATTR_VRC_CTA_INIT_COUNT
	.align		4
        /*0124*/ 	.byte	0x02, 0x4a
	.zero		1
	.zero		1


	//----- nvinfo : EIATTR_EXIT_INSTR_OFFSETS
	.align		4
        /*0128*/ 	.byte	0x04, 0x1c
        /*012a*/ 	.short	(.L_105 - .L_104)


	//   ....[0]....
.L_104:
        /*012c*/ 	.word	0x00000070


	//   ....[1]....
        /*0130*/ 	.word	0x00002cd0


	//----- nvinfo : EIATTR_CRS_STACK_SIZE
	.align		4
.L_105:
        /*0134*/ 	.byte	0x04, 0x1e
        /*0136*/ 	.short	(.L_107 - .L_106)
.L_106:
        /*0138*/ 	.word	0x00000000


	//----- nvinfo : EIATTR_CBANK_PARAM_SIZE
	.align		4
.L_107:
        /*013c*/ 	.byte	0x03, 0x19
        /*013e*/ 	.short	0x0070


	//----- nvinfo : EIATTR_PARAM_CBANK
	.align		4
        /*0140*/ 	.byte	0x04, 0x0a
        /*0142*/ 	.short	(.L_109 - .L_108)
	.align		4
.L_108:
        /*0144*/ 	.word	index@(.nv.constant0._Z15kernelgpuPaira1IdEvPT_S1_S1_S1_PiS2_S2_S2_S1_S1_S2_iiiiii)
        /*0148*/ 	.short	0x0380
        /*014a*/ 	.short	0x0070


	//----- nvinfo : EIATTR_SW_WAR
	.align		4
.L_109:
        /*014c*/ 	.byte	0x04, 0x36
        /*014e*/ 	.short	(.L_111 - .L_110)
.L_110:
        /*0150*/ 	.word	0x00000008
.L_111:


//--------------------- .nv.callgraph             --------------------------
	.section	.nv.callgraph,"",@"SHT_CUDA_CALLGRAPH"
	.align	4
	.sectionentsize	8
	.align		4
        /*0000*/ 	.word	0x00000000
	.align		4
        /*0004*/ 	.word	0xffffffff
	.align		4
        /*0008*/ 	.word	0x00000000
	.align		4
        /*000c*/ 	.word	0xfffffffe
	.align		4
        /*0010*/ 	.word	0x00000000
	.align		4
        /*0014*/ 	.word	0xfffffffd
	.align		4
        /*0018*/ 	.word	0x00000000
	.align		4
        /*001c*/ 	.word	0xfffffffc


//--------------------- .text._Z15kernelgpuPaira1IfEvPT_S1_S1_S1_PiS2_S2_S2_S1_S1_S2_iiiiii --------------------------
	.section	.text._Z15kernelgpuPaira1IfEvPT_S1_S1_S1_PiS2_S2_S2_S1_S1_S2_iiiiii,"ax",@progbits
	.align	128
        .global         _Z15kernelgpuPaira1IfEvPT_S1_S1_S1_PiS2_S2_S2_S1_S1_S2_iiiiii
        .type           _Z15kernelgpuPaira1IfEvPT_S1_S1_S1_PiS2_S2_S2_S1_S1_S2_iiiiii,@function
        .size           _Z15kernelgpuPaira1IfEvPT_S1_S1_S1_PiS2_S2_S2_S1_S1_S2_iiiiii,(.L_x_57 - _Z15kernelgpuPaira1IfEvPT_S1_S1_S1_PiS2_S2_S2_S1_S1_S2_iiiiii)
        .other          _Z15kernelgpuPaira1IfEvPT_S1_S1_S1_PiS2_S2_S2_S1_S1_S2_iiiiii,@"STO_CUDA_ENTRY STV_DEFAULT"
_Z15kernelgpuPaira1IfEvPT_S1_S1_S1_PiS2_S2_S2_S1_S1_S2_iiiiii:
.text._Z15kernelgpuPaira1IfEvPT_S1_S1_S1_PiS2_S2_S2_S1_S1_S2_iiiiii:
[----:B------:R-:W-:Y:S01]  /*0000*/  LDC R1, c[0x0][0x37c] ;  /* 0x0000df00ff017b82 */ /* 0x000fe20000000800 */
[----:B------:R-:W0:Y:S07]  /*0010*/  S2R R0, SR_TID.X ;  /* 0x0000000000007919 */ /* 0x000e2e0000002100 */
[----:B------:R-:W0:Y:S01]  /*0020*/  S2UR UR4, SR_CTAID.X ;  /* 0x00000000000479c3 */ /* 0x000e220000002500 */
[----:B------:R-:W1:Y:S07]  /*0030*/  LDCU UR5, c[0x0][0x3ec] ;  /* 0x00007d80ff0577ac */ /* 0x000e6e0008000800 */
[----:B------:R-:W0:Y:S02]  /*0040*/  LDC R3, c[0x0][0x360] ;  /* 0x0000d800ff037b82 */ /* 0x000e240000000800 */
[----:B0-----:R-:W-:-:S05]  /*0050*/  IMAD R0, R3, UR4, R0 ;  /* 0x0000000403007c24 */ /* 0x001fca000f8e0200 */
[----:B-1----:R-:W-:-:S13]  /*0060*/  ISETP.GE.AND P0, PT, R0, UR5, PT ;  /* 0x0000000500007c0c */ /* 0x002fda000bf06270 */
[----:B------:R-:W-:Y:S05]  /*0070*/  @P0 EXIT ;  /* 0x000000000000094d */ /* 0x000fea0003800000 */
[----:B------:R-:W0:Y:S01]  /*0080*/  LDCU UR7, c[0x0][0x370] ;  /* 0x00006e00ff0777ac */ /* 0x000e220008000800 */
[----:B------:R-:W1:Y:S01]  /*0090*/  LDCU.64 UR4, c[0x0][0x358] ;  /* 0x00006b00ff0477ac */ /* 0x000e620008000a00 */
[----:B------:R-:W2:Y:S01]  /*00a0*/  LDCU UR6, c[0x0][0x3ec] ;  /* 0x00007d80ff0677ac */ /* 0x000ea20008000800 */
[----:B0-----:R-:W-:-:S07]  /*00b0*/  IMAD R3, R3, UR7, RZ ;  /* 0x0000000703037c24 */ /* 0x001fce000f8e02ff */
.L_x_9:
[----:B0-----:R-:W0:Y:S08]  /*00c0*/  LDC.64 R4, c[0x0][0x3a0] ;  /* 0x0000e800ff047b82 */ /* 0x001e300000000a00 */
[----:B------:R-:W3:Y:S08]  /*00d0*/  LDC.64 R6, c[0x0][0x3a8] ;  /* 0x0000ea00ff067b82 */ /* 0x000ef00000000a00 */
[----:B------:R-:W4:Y:S01]  /*00e0*/  LDC.64 R8, c[0x0][0x388] ;  /* 0x0000e200ff087b82 */ /* 0x000f220000000a00 */
[----:B0-----:R-:W-:-:S05]  /*00f0*/  IMAD.WIDE R4, R0, 0x4, R4 ;  /* 0x0000000400047825 */ /* 0x001fca00078e0204 */
[----:B-1----:R-:W5:Y:S01]  /*0100*/  LDG.E R18, desc[UR4][R4.64] ;  /* 0x0000000404127981 */ /* 0x002f62000c1e1900 */
[----:B---3--:R-:W-:-:S05]  /*0110*/  IMAD.WIDE R6, R0, 0x4, R6 ;  /* 0x0000000400067825 */ /* 0x008fca00078e0206 */
[----:B------:R-:W3:Y:S01]  /*0120*/  LDG.E R14, desc[UR4][R6.64] ;  /* 0x00000004060e7981 */ /* 0x000ee2000c1e1900 */
[----:B------:R-:W-:-:S05]  /*0130*/  LEA R11, R0, R0, 0x1 ;  /* 0x00000000000b7211 */ /* 0x000fca00078e08ff */
[----:B----4-:R-:W-:-:S05]  /*0140*/  IMAD.WIDE R8, R11, 0x4, R8 ;  /* 0x000000040b087825 */ /* 0x010fca00078e0208 */
[----:B------:R-:W4:Y:S04]  /*0150*/  LDG.E R16, desc[UR4][R8.64+0x4] ;  /* 0x0000040408107981 */ /* 0x000f28000c1e1900 */
[----:B------:R-:W2:Y:S04]  /*0160*/  LDG.E R2, desc[UR4][R8.64] ;  /* 0x0000000408027981 */ /* 0x000ea8000c1e1900 */
[----:B------:R-:W2:Y:S01]  /*0170*/  LDG.E R17, desc[UR4][R8.64+0x8] ;  /* 0x0000080408117981 */ /* 0x000ea2000c1e1900 */
[----:B------:R-:W-:Y:S01]  /*0180*/  BSSY.RECONVERGENT B0, `(.L_x_0) ;  /* 0x0000017000007945 */ /* 0x000fe20003800200 */
[----:B-----5:R-:W0:Y:S08]  /*0190*/  I2F.F64 R10, R18 ;  /* 0x00000012000a7312 */ /* 0x020e300000201c00 */
[----:B---3--:R-:W1:Y:S01]  /*01a0*/  I2F.F64 R14, R14 ;  /* 0x0000000e000e7312 */ /* 0x008e620000201c00 */
[----:B0-----:R-:W-:-:S07]  /*01b0*/  DMUL R12, R10, 34 ;  /* 0x404100000a0c7828 */ /* 0x001fce0000000000 */
[----:B------:R-:W0:Y:S01]  /*01c0*/  F2F.F32.F64 R10, R12 ;  /* 0x0000000c000a7310 */ /* 0x000e220000301000 */
[----:B-1----:R-:W-:Y:S01]  /*01d0*/  DMUL R4, R14, 34 ;  /* 0x404100000e047828 */ /* 0x002fe20000000000 */
[----:B----4-:R-:W-:-:S04]  /*01e0*/  FMUL R15, R16, R16 ;  /* 0x00000010100f7220 */ /* 0x010fc80000400000 */
[----:B--2---:R-:W-:-:S05]  /*01f0*/  FFMA R2, R2, R2, R15 ;  /* 0x0000000202027223 */ /* 0x004fca000000000f */
[----:B------:R1:W2:Y:S01]  /*0200*/  F2F.F32.F64 R4, R4 ;  /* 0x0000000400047310 */ /* 0x0002a20000301000 */
[----:B------:R-:W-:Y:S01]  /*0210*/  FFMA R2, R17, R17, R2 ;  /* 0x0000001111027223 */ /* 0x000fe20000000002 */
[----:B0-----:R-:W-:-:S05]  /*0220*/  FADD R11, -R10, 83 ;  /* 0x42a600000a0b7421 */ /* 0x001fca0000000100 */
[----:B------:R-:W-:Y:S01]  /*0230*/  FSETP.NEU.AND P0, PT, R11, RZ, PT ;  /* 0x000000ff0b00720b */ /* 0x000fe20003f0d000 */
[----:B------:R1:W0:-:S12]  /*0240*/  F2F.F64.F32 R6, R11 ;  /* 0x0000000b00067310 */ /* 0x0002180000201800 */
[----:B------:R-:W-:Y:S01]  /*0250*/  @!P0 CS2R R8, SRZ ;  /* 0x0000000000088805 */ /* 0x000fe2000001ff00 */
[----:B-12---:R-:W-:Y:S06]  /*0260*/  @!P0 BRA `(.L_x_1) ;  /* 0x0000000000208947 */ /* 0x006fec0003800000 */
[----:B0-----:R-:W-:Y:S01]  /*0270*/  DADD R8, -RZ, |R6| ;  /* 0x00000000ff087229 */ /* 0x001fe20000000506 */
[----:B------:R-:W-:-:S09]  /*0280*/  MOV R34, 0x2c0 ;  /* 0x000002c000227802 */ /* 0x000fd20000000f00 */
[----:B------:R-:W-:Y:S02]  /*0290*/  MOV R30, R8 ;  /* 0x00000008001e7202 */ /* 0x000fe40000000f00 */
[----:B------:R-:W-:-:S07]  /*02a0*/  MOV R5, R9 ;  /* 0x0000000900057202 */ /* 0x000fce0000000f00 */
[----:B------:R-:W-:Y:S05]  /*02b0*/  CALL.REL.NOINC `($_Z15kernelgpuPaira1IfEvPT_S1_S1_S1_PiS2_S2_S2_S1_S1_S2_iiiiii$__internal_accurate_pow) ;  /* 0x0000001c00f47944 */ /* 0x000fea0003c00000 */
[----:B------:R-:W-:-:S04]  /*02c0*/  ISETP.GE.AND P0, PT, R7, RZ, PT ;  /* 0x000000ff0700720c */ /* 0x000fc80003f06270 */
[----:B------:R-:W-:Y:S02]  /*02d0*/  FSEL R8, R14, RZ, P0 ;  /* 0x000000ff0e087208 */ /* 0x000fe40000000000 */
[----:B------:R-:W-:-:S07]  /*02e0*/  FSEL R9, R16, -QNAN , P0 ;  /* 0xfff8000010097808 */ /* 0x000fce0000000000 */
.L_x_1:
[----:B------:R-:W-:Y:S05]  /*02f0*/  BSYNC.RECONVERGENT B0 ;  /* 0x0000000000007941 */ /* 0x000fea0003800200 */
.L_x_0:
[----:B------:R-:W-:Y:S01]  /*0300*/  UMOV UR8, 0xd70a3d71 ;  /* 0xd70a3d7100087882 */ /* 0x000fe20000000000 */
[----:B------:R-:W-:Y:S01]  /*0310*/  UMOV UR9, 0x3fcd70a3 ;  /* 0x3fcd70a300097882 */ /* 0x000fe20000000000 */
[C---:B0-----:R-:W-:Y:S01]  /*0320*/  DSETP.NEU.AND P1, PT, |R6|.reuse, +INF , PT ;  /* 0x7ff000000600742a */ /* 0x041fe20003f2d200 */
[----:B------:R-:W-:Y:S01]  /*0330*/  BSSY.RECONVERGENT B0, `(.L_x_2) ;  /* 0x0000018000007945 */ /* 0x000fe20003800200 */
[----:B------:R-:W-:Y:S01]  /*0340*/  DADD R12, R6, UR8 ;  /* 0x00000008060c7e29 */ /* 0x000fe20008000000 */
[----:B------:R-:W-:-:S09]  /*0350*/  FADD R6, -R4, 83 ;  /* 0x42a6000004067421 */ /* 0x000fd20000000100 */
[----:B------:R-:W-:-:S04]  /*0360*/  LOP3.LUT R12, R13, 0x7ff00000, RZ, 0xc0, !PT ;  /* 0x7ff000000d0c7812 */ /* 0x000fc800078ec0ff */
[----:B------:R-:W-:-:S04]  /*0370*/  ISETP.NE.AND P0, PT, R12, 0x7ff00000, PT ;  /* 0x7ff000000c00780c */ /* 0x000fc80003f05270 */
[----:B------:R-:W-:Y:S02]  /*0380*/  @!P1 FSEL R8, R8, RZ, P0 ;  /* 0x000000ff08089208 */ /* 0x000fe40000000000 */
[----:B------:R-:W-:Y:S02]  /*0390*/  @!P1 FSEL R9, R9, +QNAN , P0 ;  /* 0x7ff0000009099808 */ /* 0x000fe40000000000 */
[----:B------:R-:W-:Y:S02]  /*03a0*/  MOV R12, R8 ;  /* 0x00000008000c7202 */ /* 0x000fe40000000f00 */
[----:B------:R-:W-:Y:S02]  /*03b0*/  MOV R13, R9 ;  /* 0x00000009000d7202 */ /* 0x000fe40000000f00 */
[----:B------:R-:W-:Y:S01]  /*03c0*/  FSETP.NEU.AND P1, PT, R6, RZ, PT ;  /* 0x000000ff0600720b */ /* 0x000fe20003f2d000 */
[----:B------:R-:W-:Y:S01]  /*03d0*/  F2F.F64.F32 R8, R6 ;  /* 0x0000000600087310 */ /* 0x000fe20000201800 */
[----:B------:R-:W-:-:S07]  /*03e0*/  FSETP.NEU.AND P0, PT, R11, 1, PT ;  /* 0x3f8000000b00780b */ /* 0x000fce0003f0d000 */
[----:B------:R-:W0:Y:S04]  /*03f0*/  F2F.F32.F64 R7, R12 ;  /* 0x0000000c00077310 */ /* 0x000e280000301000 */
[----:B------:R-:W-:Y:S02]  /*0400*/  @!P1 CS2R R14, SRZ ;  /* 0x00000000000e9805 */ /* 0x000fe4000001ff00 */
[----:B0-----:R-:W-:Y:S01]  /*0410*/  FSEL R7, R7, 1, P0 ;  /* 0x3f80000007077808 */ /* 0x001fe20000000000 */
[----:B------:R-:W-:Y:S06]  /*0420*/  @!P1 BRA `(.L_x_3) ;  /* 0x0000000000209947 */ /* 0x000fec0003800000 */
[----:B------:R-:W-:Y:S01]  /*0430*/  DADD R12, -RZ, |R8| ;  /* 0x00000000ff0c7229 */ /* 0x000fe20000000508 */
[----:B------:R-:W-:-:S09]  /*0440*/  MOV R34, 0x480 ;  /* 0x0000048000227802 */ /* 0x000fd20000000f00 */
[----:B------:R-:W-:Y:S02]  /*0450*/  MOV R30, R12 ;  /* 0x0000000c001e7202 */ /* 0x000fe40000000f00 */
[----:B------:R-:W-:-:S07]  /*0460*/  MOV R5, R13 ;  /* 0x0000000d00057202 */ /* 0x000fce0000000f00 */
[----:B------:R-:W-:Y:S05]  /*0470*/  CALL.REL.NOINC `($_Z15kernelgpuPaira1IfEvPT_S1_S1_S1_PiS2_S2_S2_S1_S1_S2_iiiiii$__internal_accurate_pow) ;  /* 0x0000001c00847944 */ /* 0x000fea0003c00000 */
[----:B------:R-:W-:-:S04]  /*0480*/  ISETP.GE.AND P0, PT, R9, RZ, PT ;  /* 0x000000ff0900720c */ /* 0x000fc80003f06270 */
[----:B------:R-:W-:Y:S02]  /*0490*/  FSEL R14, R14, RZ, P0 ;  /* 0x000000ff0e0e7208 */ /* 0x000fe40000000000 */
[----:B------:R-:W-:-:S07]  /*04a0*/  FSEL R15, R16, -QNAN , P0 ;  /* 0xfff80000100f7808 */ /* 0x000fce0000000000 */
.L_x_3:
[----:B------:R-:W-:Y:S05]  /*04b0*/  BSYNC.RECONVERGENT B0 ;  /* 0x0000000000007941 */ /* 0x000fea0003800200 */
.L_x_2:
[----:B------:R-:W-:Y:S01]  /*04c0*/  IADD3 R5, PT, PT, R2, -0xd000000, RZ ;  /* 0xf300000002057810 */ /* 0x000fe20007ffe0ff */
[----:B------:R0:W1:Y:S01]  /*04d0*/  MUFU.RSQ R11, R2 ;  /* 0x00000002000b7308 */ /* 0x0000620000001400 */
[----:B------:R-:W-:Y:S02]  /*04e0*/  BSSY.RECONVERGENT B0, `(.L_x_4) ;  /* 0x000000b000007945 */ /* 0x000fe40003800200 */
[----:B------:R-:W-:-:S13]  /*04f0*/  ISETP.GT.U32.AND P0, PT, R5, 0x727fffff, PT ;  /* 0x727fffff0500780c */ /* 0x000fda0003f04070 */
[----:B0-----:R-:W-:Y:S05]  /*0500*/  @!P0 BRA `(.L_x_5) ;  /* 0x0000000000108947 */ /* 0x001fea0003800000 */
[----:B------:R-:W-:-:S07]  /*0510*/  MOV R17, 0x530 ;  /* 0x0000053000117802 */ /* 0x000fce0000000f00 */
[----:B-1----:R-:W-:Y:S05]  /*0520*/  CALL.REL.NOINC `($__internal_1_$__cuda_sm20_sqrt_rn_f32_slowpath) ;  /* 0x0000001c00007944 */ /* 0x002fea0003c00000 */
[----:B------:R-:W-:Y:S01]  /*0530*/  MOV R2, R5 ;  /* 0x0000000500027202 */ /* 0x000fe20000000f00 */
[----:B------:R-:W-:Y:S06]  /*0540*/  BRA `(.L_x_6) ;  /* 0x0000000000107947 */ /* 0x000fec0003800000 */
.L_x_5:
[----:B-1----:R-:W-:Y:S01]  /*0550*/  FMUL.FTZ R5, R2, R11 ;  /* 0x0000000b02057220 */ /* 0x002fe20000410000 */
[----:B------:R-:W-:-:S03]  /*0560*/  FMUL.FTZ R11, R11, 0.5 ;  /* 0x3f0000000b0b7820 */ /* 0x000fc60000410000 */
[----:B------:R-:W-:-:S04]  /*0570*/  FFMA R2, -R5, R5, R2 ;  /* 0x0000000505027223 */ /* 0x000fc80000000102 */
[----:B------:R-:W-:-:S07]  /*0580*/  FFMA R2, R2, R11, R5 ;  /* 0x0000000b02027223 */ /* 0x000fce0000000005 */
.L_x_6:
[----:B------:R-:W-:Y:S05]  /*0590*/  BSYNC.RECONVERGENT B0 ;  /* 0x0000000000007941 */ /* 0x000fea0003800200 */
.L_x_4:
[----:B------:R-:W0:Y:S01]  /*05a0*/  F2F.F64.F32 R12, R7 ;  /* 0x00000007000c7310 */ /* 0x000e220000201800 */
[----:B------:R-:W-:Y:S01]  /*05b0*/  UMOV UR10, 0x4c487813 ;  /* 0x4c487813000a7882 */ /* 0x000fe20000000000 */
[----:B------:R-:W-:Y:S01]  /*05c0*/  UMOV UR11, 0x3ffceb6f ;  /* 0x3ffceb6f000b7882 */ /* 0x000fe20000000000 */
[----:B------:R-:W-:Y:S01]  /*05d0*/  UMOV UR22, 0xd70a3d71 ;  /* 0xd70a3d7100167882 */ /* 0x000fe20000000000 */
[----:B------:R-:W-:Y:S01]  /*05e0*/  UMOV UR23, 0x3fcd70a3 ;  /* 0x3fcd70a300177882 */ /* 0x000fe20000000000 */
[----:B------:R-:W-:Y:S01]  /*05f0*/  DSETP.NEU.AND P1, PT, |R8|, +INF , PT ;  /* 0x7ff000000800742a */ /* 0x000fe20003f2d200 */
[----:B------:R-:W-:Y:S01]  /*0600*/  UMOV UR8, 0x61f3bcfb ;  /* 0x61f3bcfb00087882 */ /* 0x000fe20000000000 */
        /* <DEDUP_REMOVED lines=8> */
[C---:B0-----:R-:W-:Y:S01]  /*0690*/  DMUL R16, R12.reuse, UR10 ;  /* 0x0000000a0c107c28 */ /* 0x041fe20008000000 */
[----:B------:R-:W-:Y:S01]  /*06a0*/  UMOV UR13, 0x400ce531 ;  /* 0x400ce531000d7882 */ /* 0x000fe20000000000 */
[C---:B------:R-:W-:Y:S01]  /*06b0*/  DMUL R18, R12.reuse, UR8 ;  /* 0x000000080c127c28 */ /* 0x040fe20008000000 */
[----:B------:R-:W-:Y:S01]  /*06c0*/  UMOV UR20, 0xbecfc02d ;  /* 0xbecfc02d00147882 */ /* 0x000fe20000000000 */
[C---:B------:R-:W-:Y:S01]  /*06d0*/  DMUL R20, R12.reuse, UR14 ;  /* 0x0000000e0c147c28 */ /* 0x040fe20008000000 */
[----:B------:R-:W-:Y:S01]  /*06e0*/  UMOV UR21, 0x401b51cc ;  /* 0x401b51cc00157882 */ /* 0x000fe20000000000 */
[----:B------:R0:W-:Y:S01]  /*06f0*/  F2F.F32.F64 R33, R16 ;  /* 0x0000001000217310 */ /* 0x0001e20000301000 */
[C---:B------:R-:W-:Y:S01]  /*0700*/  DMUL R22, R12.reuse, UR16 ;  /* 0x000000100c167c28 */ /* 0x040fe20008000000 */
[----:B------:R-:W-:Y:S01]  /*0710*/  UMOV UR24, 0x10dd2dc1 ;  /* 0x10dd2dc100187882 */ /* 0x000fe20000000000 */
[----:B------:R-:W-:Y:S01]  /*0720*/  DMUL R24, R12, UR18 ;  /* 0x000000120c187c28 */ /* 0x000fe20008000000 */
[----:B------:R-:W-:Y:S01]  /*0730*/  UMOV UR25, 0x3ff3dc7e ;  /* 0x3ff3dc7e00197882 */ /* 0x000fe20000000000 */
[----:B------:R-:W-:Y:S01]  /*0740*/  UMOV UR26, 0x5a4cd822 ;  /* 0x5a4cd822001a7882 */ /* 0x000fe20000000000 */
[----:B------:R-:W-:Y:S01]  /*0750*/  UMOV UR27, 0x3f88d3f4 ;  /* 0x3f88d3f4001b7882 */ /* 0x000fe20000000000 */
[----:B------:R-:W-:Y:S01]  /*0760*/  UMOV UR28, 0xc1c79756 ;  /* 0xc1c79756001c7882 */ /* 0x000fe20000000000 */
[----:B------:R-:W-:Y:S01]  /*0770*/  F2F.F32.F64 R18, R18 ;  /* 0x0000001200127310 */ /* 0x000fe20000301000 */
[----:B------:R-:W-:Y:S01]  /*0780*/  UMOV UR29, 0x3fced889 ;  /* 0x3fced889001d7882 */ /* 0x000fe20000000000 */
[----:B0-----:R-:W-:Y:S01]  /*0790*/  DADD R16, R8, UR22 ;  /* 0x0000001608107e29 */ /* 0x001fe20008000000 */
[----:B------:R-:W-:Y:S01]  /*07a0*/  UMOV UR22, 0xec110136 ;  /* 0xec11013600167882 */ /* 0x000fe20000000000 */
[----:B------:R-:W-:Y:S01]  /*07b0*/  UMOV UR23, 0x4000171f ;  /* 0x4000171f00177882 */ /* 0x000fe20000000000 */
[----:B------:R-:W-:Y:S01]  /*07c0*/  UMOV UR30, 0x94eb88b2 ;  /* 0x94eb88b2001e7882 */ /* 0x000fe20000000000 */
[----:B------:R-:W-:Y:S01]  /*07d0*/  UMOV UR31, 0x3ff0685a ;  /* 0x3ff0685a001f7882 */ /* 0x000fe20000000000 */
[C---:B------:R-:W-:Y:S01]  /*07e0*/  DMUL R26, R12.reuse, UR12 ;  /* 0x0000000c0c1a7c28 */ /* 0x040fe20008000000 */
[----:B------:R0:W-:Y:S01]  /*07f0*/  F2F.F32.F64 R29, R20 ;  /* 0x00000014001d7310 */ /* 0x0001e20000301000 */
[C---:B------:R-:W-:Y:S01]  /*0800*/  DMUL R30, R12.reuse, UR20 ;  /* 0x000000140c1e7c28 */ /* 0x040fe20008000000 */
[----:B------:R-:W-:Y:S01]  /*0810*/  FADD R10, R10, -83 ;  /* 0xc2a600000a0a7421 */ /* 0x000fe20000000000 */
[C---:B------:R-:W-:Y:S01]  /*0820*/  DMUL R36, R12.reuse, UR28 ;  /* 0x0000001c0c247c28 */ /* 0x040fe20008000000 */
[----:B------:R-:W-:Y:S01]  /*0830*/  LOP3.LUT R8, R17, 0x7ff00000, RZ, 0xc0, !PT ;  /* 0x7ff0000011087812 */ /* 0x000fe200078ec0ff */
[C---:B------:R-:W-:Y:S01]  /*0840*/  DMUL R16, R12.reuse, UR22 ;  /* 0x000000160c107c28 */ /* 0x040fe20008000000 */
[----:B------:R-:W-:Y:S02]  /*0850*/  BSSY.RECONVERGENT B0, `(.L_x_7) ;  /* 0x000011c000007945 */ /* 0x000fe40003800200 */
[----:B------:R-:W-:Y:S01]  /*0860*/  ISETP.NE.AND P0, PT, R8, 0x7ff00000, PT ;  /* 0x7ff000000800780c */ /* 0x000fe20003f05270 */
[----:B------:R1:W-:Y:S01]  /*0870*/  F2F.F32.F64 R5, R22 ;  /* 0x0000001600057310 */ /* 0x0003e20000301000 */
[----:B0-----:R-:W-:-:S02]  /*0880*/  DMUL R20, R12, UR24 ;  /* 0x000000180c147c28 */ /* 0x001fc40008000000 */
[----:B------:R-:W-:Y:S02]  /*0890*/  @!P1 FSEL R14, R14, RZ, P0 ;  /* 0x000000ff0e0e9208 */ /* 0x000fe40000000000 */
[----:B------:R-:W-:Y:S02]  /*08a0*/  @!P1 FSEL R15, R15, +QNAN , P0 ;  /* 0x7ff000000f0f9808 */ /* 0x000fe40000000000 */
[----:B------:R-:W-:Y:S01]  /*08b0*/  FSETP.NEU.AND P0, PT, R6, 1, PT ;  /* 0x3f8000000600780b */ /* 0x000fe20003f0d000 */
[----:B------:R-:W-:Y:S01]  /*08c0*/  F2F.F32.F64 R11, R16 ;  /* 0x00000010000b7310 */ /* 0x000fe20000301000 */
[C---:B-1----:R-:W-:Y:S02]  /*08d0*/  DMUL R22, R12.reuse, UR26 ;  /* 0x0000001a0c167c28 */ /* 0x042fe40008000000 */
[----:B------:R-:W-:-:S05]  /*08e0*/  DMUL R12, R12, UR30 ;  /* 0x0000001e0c0c7c28 */ /* 0x000fca0008000000 */
[----:B------:R-:W0:Y:S08]  /*08f0*/  F2F.F32.F64 R14, R14 ;  /* 0x0000000e000e7310 */ /* 0x000e300000301000 */
[----:B------:R-:W-:Y:S01]  /*0900*/  F2F.F32.F64 R7, R24 ;  /* 0x0000001800077310 */ /* 0x000fe20000301000 */
[----:B0-----:R-:W-:-:S07]  /*0910*/  FSEL R6, R14, 1, P0 ;  /* 0x3f8000000e067808 */ /* 0x001fce0000000000 */
[----:B------:R-:W-:Y:S08]  /*0920*/  F2F.F32.F64 R8, R22 ;  /* 0x0000001600087310 */ /* 0x000ff00000301000 */
[----:B------:R-:W0:Y:S08]  /*0930*/  F2F.F64.F32 R14, R6 ;  /* 0x00000006000e7310 */ /* 0x000e300000201800 */
[----:B------:R1:W-:Y:S01]  /*0940*/  F2F.F32.F64 R24, R20 ;  /* 0x0000001400187310 */ /* 0x0003e20000301000 */
[----:B0-----:R-:W-:-:S07]  /*0950*/  DMUL R34, R14, UR8 ;  /* 0x000000080e227c28 */ /* 0x001fce0008000000 */
[----:B------:R0:W-:Y:S01]  /*0960*/  F2F.F32.F64 R12, R12 ;  /* 0x0000000c000c7310 */ /* 0x0001e20000301000 */
[C---:B------:R-:W-:Y:S01]  /*0970*/  DMUL R16, R14.reuse, UR10 ;  /* 0x0000000a0e107c28 */ /* 0x040fe20008000000 */
[----:B------:R-:W-:Y:S01]  /*0980*/  UMOV UR10, 0x9e79e79e ;  /* 0x9e79e79e000a7882 */ /* 0x000fe20000000000 */
[C---:B------:R-:W-:Y:S01]  /*0990*/  DMUL R22, R14.reuse, UR14 ;  /* 0x0000000e0e167c28 */ /* 0x040fe20008000000 */
[----:B------:R-:W-:Y:S01]  /*09a0*/  UMOV UR11, 0x3fde79e7 ;  /* 0x3fde79e7000b7882 */ /* 0x000fe20000000000 */
[----:B-1----:R-:W-:Y:S01]  /*09b0*/  DMUL R20, R14, UR12 ;  /* 0x0000000c0e147c28 */ /* 0x002fe20008000000 */
[----:B------:R-:W-:Y:S01]  /*09c0*/  UMOV UR8, 0x5a938ee ;  /* 0x05a938ee00087882 */ /* 0x000fe20000000000 */
[----:B------:R-:W-:Y:S01]  /*09d0*/  UMOV UR9, 0x3fa04449 ;  /* 0x3fa0444900097882 */ /* 0x000fe20000000000 */
[----:B------:R1:W2:Y:S01]  /*09e0*/  F2F.F32.F64 R19, R34 ;  /* 0x0000002200137310 */ /* 0x0002a20000301000 */
[----:B------:R-:W-:Y:S01]  /*09f0*/  UMOV UR12, 0xb2e9ccb8 ;  /* 0xb2e9ccb8000c7882 */ /* 0x000fe20000000000 */
[----:B0-----:R-:W-:Y:S01]  /*0a00*/  MOV R13, 0x3bbb989d ;  /* 0x3bbb989d000d7802 */ /* 0x001fe20000000f00 */
[----:B------:R-:W-:Y:S01]  /*0a10*/  UMOV UR13, 0x3f9cd898 ;  /* 0x3f9cd898000d7882 */ /* 0x000fe20000000000 */
[----:B------:R-:W-:Y:S01]  /*0a20*/  UMOV UR14, 0x810624dd ;  /* 0x810624dd000e7882 */ /* 0x000fe20000000000 */
[----:B------:R-:W-:-:S03]  /*0a30*/  UMOV UR15, 0x3fc74395 ;  /* 0x3fc74395000f7882 */ /* 0x000fc60000000000 */
[----:B------:R0:W3:Y:S01]  /*0a40*/  F2F.F32.F64 R28, R16 ;  /* 0x00000010001c7310 */ /* 0x0000e20000301000 */
[----:B-1----:R-:W-:Y:S01]  /*0a50*/  DMUL R34, R14, UR20 ;  /* 0x000000140e227c28 */ /* 0x002fe20008000000 */
[----:B--2---:R-:W-:-:S06]  /*0a60*/  FADD R18, -R18, -R19 ;  /* 0x8000001312127221 */ /* 0x004fcc0000000100 */
[----:B------:R-:W-:Y:S01]  /*0a70*/  F2F.F32.F64 R9, R30 ;  /* 0x0000001e00097310 */ /* 0x000fe20000301000 */
[----:B------:R-:W-:Y:S01]  /*0a80*/  MOV R19, 0x437c0000 ;  /* 0x437c000000137802 */ /* 0x000fe20000000f00 */
[----:B0-----:R-:W-:Y:S01]  /*0a90*/  DMUL R16, R14, UR16 ;  /* 0x000000100e107c28 */ /* 0x001fe20008000000 */
[----:B------:R-:W-:Y:S01]  /*0aa0*/  FFMA.SAT R32, R18, R13, 0.5 ;  /* 0x3f00000012207423 */ /* 0x000fe2000000200d */
[----:B---3--:R-:W-:-:S04]  /*0ab0*/  FADD R28, -R33, -R28 ;  /* 0x8000001c211c7221 */ /* 0x008fc80000000100 */
[----:B------:R0:W1:Y:S08]  /*0ac0*/  F2F.F32.F64 R6, R22 ;  /* 0x0000001600067310 */ /* 0x0000700000301000 */
[----:B------:R2:W-:Y:S01]  /*0ad0*/  F2F.F32.F64 R31, R20 ;  /* 0x00000014001f7310 */ /* 0x0005e20000301000 */
[----:B0-----:R-:W-:Y:S01]  /*0ae0*/  DMUL R22, R14, UR24 ;  /* 0x000000180e167c28 */ /* 0x001fe20008000000 */
[----:B-1----:R-:W-:-:S06]  /*0af0*/  FADD R6, -R29, -R6 ;  /* 0x800000061d067221 */ /* 0x002fcc0000000100 */
[----:B------:R0:W1:Y:S01]  /*0b00*/  F2F.F32.F64 R26, R26 ;  /* 0x0000001a001a7310 */ /* 0x0000620000301000 */
[----:B--2---:R-:W-:-:S07]  /*0b10*/  DMUL R20, R14, UR18 ;  /* 0x000000120e147c28 */ /* 0x004fce0008000000 */
[----:B------:R-:W-:Y:S01]  /*0b20*/  F2F.F32.F64 R25, R36 ;  /* 0x0000002400197310 */ /* 0x000fe20000301000 */
[----:B0-----:R-:W-:Y:S01]  /*0b30*/  FFMA.RM R27, R32, R19, 12582913 ;  /* 0x4b400001201b7423 */ /* 0x001fe20000004013 */
[----:B------:R-:W-:-:S03]  /*0b40*/  FFMA.SAT R32, R28, R13, 0.5 ;  /* 0x3f0000001c207423 */ /* 0x000fc6000000200d */
[----:B------:R-:W-:Y:S01]  /*0b50*/  FADD R33, R27, -12583039 ;  /* 0xcb40007f1b217421 */ /* 0x000fe20000000000 */
[----:B-1----:R-:W-:Y:S02]  /*0b60*/  FADD R26, -R26, -R31 ;  /* 0x8000001f1a1a7221 */ /* 0x002fe40000000100 */
[----:B------:R0:W1:Y:S01]  /*0b70*/  F2F.F32.F64 R36, R20 ;  /* 0x0000001400247310 */ /* 0x0000620000301000 */
[----:B------:R-:W-:-:S04]  /*0b80*/  FFMA R33, R18, 1.4426950216293334961, -R33 ;  /* 0x3fb8aa3b12217823 */ /* 0x000fc80000000821 */
[----:B------:R-:W-:-:S03]  /*0b90*/  FFMA R33, R18, 1.925963033500011079e-08, R33 ;  /* 0x32a5706012217823 */ /* 0x000fc60000000021 */
[----:B------:R2:W3:Y:S01]  /*0ba0*/  F2F.F32.F64 R23, R22 ;  /* 0x0000001600177310 */ /* 0x0004e20000301000 */
[----:B0-----:R-:W-:Y:S01]  /*0bb0*/  DMUL R20, R14, UR26 ;  /* 0x0000001a0e147c28 */ /* 0x001fe20008000000 */
[----:B-1----:R-:W-:-:S06]  /*0bc0*/  FADD R7, R7, R36 ;  /* 0x0000002407077221 */ /* 0x002fcc0000000000 */
[----:B------:R0:W1:Y:S01]  /*0bd0*/  F2F.F32.F64 R34, R34 ;  /* 0x0000002200227310 */ /* 0x0000620000301000 */
[----:B--2---:R-:W-:Y:S01]  /*0be0*/  FFMA.RM R22, R32, R19, 12582913 ;  /* 0x4b40000120167423 */ /* 0x004fe20000004013 */
[----:B---3--:R-:W-:-:S06]  /*0bf0*/  FADD R23, R24, R23 ;  /* 0x0000001718177221 */ /* 0x008fcc0000000000 */
[----:B------:R2:W3:Y:S01]  /*0c00*/  F2F.F32.F64 R37, R16 ;  /* 0x0000001000257310 */ /* 0x0004e20000301000 */
[----:B0-----:R-:W-:Y:S01]  /*0c10*/  FADD R35, R22, -12583039 ;  /* 0xcb40007f16237421 */ /* 0x001fe20000000000 */
[----:B-1----:R-:W-:-:S06]  /*0c20*/  FADD R9, R9, R34 ;  /* 0x0000002209097221 */ /* 0x002fcc0000000000 */
[----:B------:R0:W1:Y:S01]  /*0c30*/  F2F.F32.F64 R21, R20 ;  /* 0x0000001400157310 */ /* 0x0000620000301000 */
[----:B--2---:R-:W-:Y:S01]  /*0c40*/  DMUL R16, R14, UR22 ;  /* 0x000000160e107c28 */ /* 0x004fe20008000000 */
[----:B---3--:R-:W-:-:S06]  /*0c50*/  FADD R5, R5, R37 ;  /* 0x0000002505057221 */ /* 0x008fcc0000000000 */
[----:B------:R2:W3:Y:S01]  /*0c60*/  F2F.F32.F64 R30, R16 ;  /* 0x00000010001e7310 */ /* 0x0004e20000301000 */
[----:B0-----:R-:W-:-:S04]  /*0c70*/  FFMA R20, R28, 1.4426950216293334961, -R35 ;  /* 0x3fb8aa3b1c147823 */ /* 0x001fc80000000823 */
[----:B------:R-:W-:Y:S01]  /*0c80*/  FFMA R32, R28, 1.925963033500011079e-08, R20 ;  /* 0x32a570601c207823 */ /* 0x000fe20000000014 */
[----:B------:R-:W-:Y:S02]  /*0c90*/  FFMA.SAT R20, R26, R13, 0.5 ;  /* 0x3f0000001a147423 */ /* 0x000fe4000000200d */
[----:B------:R-:W0:Y:S01]  /*0ca0*/  MUFU.EX2 R31, R33 ;  /* 0x00000021001f7308 */ /* 0x000e220000000800 */
[----:B-1----:R-:W-:Y:S01]  /*0cb0*/  FADD R21, R8, R21 ;  /* 0x0000001508157221 */ /* 0x002fe20000000000 */
[C---:B--2---:R-:W-:Y:S01]  /*0cc0*/  DMUL R16, R14.reuse, UR28 ;  /* 0x0000001c0e107c28 */ /* 0x044fe20008000000 */
[----:B------:R-:W-:Y:S01]  /*0cd0*/  FFMA.RM R20, R20, R19, 12582913 ;  /* 0x4b40000114147423 */ /* 0x000fe20000004013 */
[----:B------:R-:W-:Y:S01]  /*0ce0*/  DMUL R14, R14, UR30 ;  /* 0x0000001e0e0e7c28 */ /* 0x000fe20008000000 */
[----:B------:R-:W-:Y:S01]  /*0cf0*/  FFMA.SAT R8, R6, R13, 0.5 ;  /* 0x3f00000006087423 */ /* 0x000fe2000000200d */
[----:B---3--:R-:W-:Y:S02]  /*0d00*/  FADD R11, R11, R30 ;  /* 0x0000001e0b0b7221 */ /* 0x008fe40000000000 */
[----:B------:R1:W2:Y:S01]  /*0d10*/  F2F.F32.F64 R18, R16 ;  /* 0x0000001000127310 */ /* 0x0002a20000301000 */
[----:B------:R-:W-:-:S07]  /*0d20*/  FFMA.RM R19, R8, R19, 12582913 ;  /* 0x4b40000108137423 */ /* 0x000fce0000004013 */
[----:B------:R-:W3:Y:S01]  /*0d30*/  MUFU.EX2 R32, R32 ;  /* 0x0000002000207308 */ /* 0x000ee20000000800 */
[----:B-1----:R-:W-:Y:S01]  /*0d40*/  FADD R17, R20, -12583039 ;  /* 0xcb40007f14117421 */ /* 0x002fe20000000000 */
[----:B------:R-:W-:-:S03]  /*0d50*/  SHF.L.U32 R16, R27, 0x17, RZ ;  /* 0x000000171b107819 */ /* 0x000fc600000006ff */
[----:B------:R-:W-:Y:S01]  /*0d60*/  FFMA R17, R26, 1.4426950216293334961, -R17 ;  /* 0x3fb8aa3b1a117823 */ /* 0x000fe20000000811 */
[----:B--2---:R-:W-:Y:S01]  /*0d70*/  FADD R25, R25, R18 ;  /* 0x0000001219197221 */ /* 0x004fe20000000000 */
[----:B0-----:R-:W-:Y:S01]  /*0d80*/  FMUL R24, R16, R31 ;  /* 0x0000001f10187220 */ /* 0x001fe20000400000 */
[----:B------:R-:W0:Y:S01]  /*0d90*/  F2F.F32.F64 R35, R14 ;  /* 0x0000000e00237310 */ /* 0x000e220000301000 */
[----:B------:R-:W-:Y:S01]  /*0da0*/  FFMA R33, R26, 1.925963033500011079e-08, R17 ;  /* 0x32a570601a217823 */ /* 0x000fe20000000011 */
[----:B------:R-:W-:Y:S01]  /*0db0*/  SHF.L.U32 R17, R22, 0x17, RZ ;  /* 0x0000001716117819 */ /* 0x000fe200000006ff */
[----:B------:R-:W-:-:S05]  /*0dc0*/  FMUL R28, R24, R23 ;  /* 0x00000017181c7220 */ /* 0x000fca0000400000 */
[----:B------:R1:W2:Y:S01]  /*0dd0*/  MUFU.EX2 R26, R33 ;  /* 0x00000021001a7308 */ /* 0x0002a20000000800 */
[----:B---3--:R-:W-:-:S04]  /*0de0*/  FMUL R32, R17, R32 ;  /* 0x0000002011207220 */ /* 0x008fc80000400000 */
[----:B------:R-:W-:Y:S01]  /*0df0*/  FMUL R27, R32, R21 ;  /* 0x00000015201b7220 */ /* 0x000fe20000400000 */
[----:B------:R-:W-:Y:S01]  /*0e00*/  SHF.L.U32 R21, R20, 0x17, RZ ;  /* 0x0000001714157819 */ /* 0x000fe200000006ff */
[----:B0-----:R-:W-:Y:S01]  /*0e10*/  FADD R12, R12, R35 ;  /* 0x000000230c0c7221 */ /* 0x001fe20000000000 */
[----:B------:R-:W0:Y:S01]  /*0e20*/  F2F.F64.F32 R14, R28 ;  /* 0x0000001c000e7310 */ /* 0x000e220000201800 */
[C---:B-1----:R-:W-:Y:S01]  /*0e30*/  FADD R33, R19.reuse, -12583039 ;  /* 0xcb40007f13217421 */ /* 0x042fe20000000000 */
[----:B------:R-:W-:-:S03]  /*0e40*/  SHF.L.U32 R19, R19, 0x17, RZ ;  /* 0x0000001713137819 */ /* 0x000fc600000006ff */
[----:B------:R-:W-:-:S03]  /*0e50*/  FFMA R33, R6, 1.4426950216293334961, -R33 ;  /* 0x3fb8aa3b06217823 */ /* 0x000fc60000000821 */
[----:B------:R-:W1:Y:S01]  /*0e60*/  F2F.F64.F32 R16, R27 ;  /* 0x0000001b00107310 */ /* 0x000e620000201800 */
[----:B--2---:R-:W-:Y:S01]  /*0e70*/  FMUL R26, R21, R26 ;  /* 0x0000001a151a7220 */ /* 0x004fe20000400000 */
[----:B------:R-:W-:-:S03]  /*0e80*/  FFMA R33, R6, 1.925963033500011079e-08, R33 ;  /* 0x32a5706006217823 */ /* 0x000fc60000000021 */
[----:B------:R-:W-:Y:S01]  /*0e90*/  FMUL R25, R26, R25 ;  /* 0x000000191a197220 */ /* 0x000fe20000400000 */
[----:B0-----:R-:W-:Y:S02]  /*0ea0*/  DMUL R14, R14, UR10 ;  /* 0x0000000a0e0e7c28 */ /* 0x001fe40008000000 */
[----:B------:R-:W0:Y:S01]  /*0eb0*/  F2F.F64.F32 R22, R26 ;  /* 0x0000001a00167310 */ /* 0x000e220000201800 */
[----:B-1----:R-:W-:-:S07]  /*0ec0*/  DMUL R16, R16, UR10 ;  /* 0x0000000a10107c28 */ /* 0x002fce0008000000 */
[----:B------:R-:W1:Y:S08]  /*0ed0*/  F2F.F64.F32 R20, R32 ;  /* 0x0000002000147310 */ /* 0x000e700000201800 */
[----:B------:R0:W-:Y:S08]  /*0ee0*/  F2F.F32.F64 R31, R14 ;  /* 0x0000000e001f7310 */ /* 0x0001f00000301000 */
[----:B------:R-:W2:Y:S01]  /*0ef0*/  MUFU.EX2 R33, R33 ;  /* 0x0000002100217308 */ /* 0x000ea20000000800 */
[----:B0-----:R-:W-:Y:S01]  /*0f00*/  DMUL R14, R22, UR8 ;  /* 0x00000008160e7c28 */ /* 0x001fe20008000000 */
[----:B------:R-:W-:Y:S01]  /*0f10*/  UMOV UR8, 0xf4214501 ;  /* 0xf421450100087882 */ /* 0x000fe20000000000 */
[----:B------:R-:W-:-:S05]  /*0f20*/  UMOV UR9, 0x3f6a2a0b ;  /* 0x3f6a2a0b00097882 */ /* 0x000fca0000000000 */
[----:B------:R1:W-:Y:S08]  /*0f30*/  F2F.F32.F64 R8, R14 ;  /* 0x0000000e00087310 */ /* 0x0003f00000301000 */
[----:B------:R0:W-:Y:S01]  /*0f40*/  F2F.F32.F64 R29, R16 ;  /* 0x00000010001d7310 */ /* 0x0001e20000301000 */
[----:B--2---:R-:W-:Y:S01]  /*0f50*/  FMUL R33, R19, R33 ;  /* 0x0000002113217220 */ /* 0x004fe20000400000 */
[----:B-1----:R-:W-:Y:S01]  /*0f60*/  DMUL R14, R20, UR8 ;  /* 0x00000008140e7c28 */ /* 0x002fe20008000000 */
[----:B------:R-:W-:Y:S01]  /*0f70*/  UMOV UR8, 0xdf8b4894 ;  /* 0xdf8b489400087882 */ /* 0x000fe20000000000 */
[----:B------:R-:W-:Y:S01]  /*0f80*/  UMOV UR9, 0x3fb1147f ;  /* 0x3fb1147f00097882 */ /* 0x000fe20000000000 */
[----:B------:R-:W-:-:S03]  /*0f90*/  FMUL R12, R33, R12 ;  /* 0x0000000c210c7220 */ /* 0x000fc60000400000 */
[----:B------:R-:W1:Y:S01]  /*0fa0*/  F2F.F32.F64 R13, R14 ;  /* 0x0000000e000d7310 */ /* 0x000e620000301000 */
[----:B0-----:R-:W-:Y:S01]  /*0fb0*/  DMUL R16, R22, UR8 ;  /* 0x0000000816107c28 */ /* 0x001fe20008000000 */
[----:B------:R-:W-:Y:S01]  /*0fc0*/  UMOV UR8, 0xf3895541 ;  /* 0xf389554100087882 */ /* 0x000fe20000000000 */
[----:B------:R-:W-:Y:S02]  /*0fd0*/  UMOV UR9, 0x3f7b78f2 ;  /* 0x3f7b78f200097882 */ /* 0x000fe40000000000 */
[C---:B------:R-:W-:Y:S01]  /*0fe0*/  DMUL R36, R20.reuse, UR8 ;  /* 0x0000000814247c28 */ /* 0x040fe20008000000 */
[----:B------:R-:W-:Y:S02]  /*0ff0*/  UMOV UR8, 0xe7630879 ;  /* 0xe763087900087882 */ /* 0x000fe40000000000 */
[----:B------:R-:W0:Y:S01]  /*1000*/  F2F.F64.F32 R14, R24 ;  /* 0x00000018000e7310 */ /* 0x000e220000201800 */
[----:B------:R-:W-:Y:S01]  /*1010*/  UMOV UR9, 0x3f9519e3 ;  /* 0x3f9519e300097882 */ /* 0x000fe20000000000 */
[----:B------:R-:W-:Y:S01]  /*1020*/  DMUL R20, R20, UR12 ;  /* 0x0000000c14147c28 */ /* 0x000fe20008000000 */
[----:B-1----:R-:W-:-:S05]  /*1030*/  FADD R8, R8, R13 ;  /* 0x0000000d08087221 */ /* 0x002fca0000000000 */
[----:B------:R-:W1:Y:S08]  /*1040*/  F2F.F64.F32 R18, R33 ;  /* 0x0000002100127310 */ /* 0x000e700000201800 */
[----:B------:R0:W-:Y:S08]  /*1050*/  F2F.F32.F64 R6, R16 ;  /* 0x0000001000067310 */ /* 0x0001f00000301000 */
[----:B------:R-:W2:Y:S01]  /*1060*/  F2F.F32.F64 R37, R36 ;  /* 0x0000002400257310 */ /* 0x000ea20000301000 */
[----:B0-----:R-:W-:Y:S01]  /*1070*/  DMUL R16, R14, UR8 ;  /* 0x000000080e107c28 */ /* 0x001fe20008000000 */
[----:B------:R-:W-:Y:S01]  /*1080*/  UMOV UR8, 0xa6023d07 ;  /* 0xa6023d0700087882 */ /* 0x000fe20000000000 */
[----:B------:R-:W-:-:S02]  /*1090*/  UMOV UR9, 0x3fad98e9 ;  /* 0x3fad98e900097882 */ /* 0x000fc40000000000 */
[----:B-1----:R-:W-:Y:S01]  /*10a0*/  DMUL R34, R18, UR8 ;  /* 0x0000000812227c28 */ /* 0x002fe20008000000 */
[----:B------:R-:W-:Y:S01]  /*10b0*/  UMOV UR8, 0x195b2f4c ;  /* 0x195b2f4c00087882 */ /* 0x000fe20000000000 */
[----:B------:R-:W-:Y:S01]  /*10c0*/  UMOV UR9, 0x3fa627fc ;  /* 0x3fa627fc00097882 */ /* 0x000fe20000000000 */
[----:B------:R-:W-:Y:S01]  /*10d0*/  F2F.F32.F64 R21, R20 ;  /* 0x0000001400157310 */ /* 0x000fe20000301000 */
[----:B--2---:R-:W-:Y:S01]  /*10e0*/  FADD R6, R6, R37 ;  /* 0x0000002506067221 */ /* 0x004fe20000000000 */
[----:B------:R-:W-:-:S06]  /*10f0*/  DMUL R36, R14, UR8 ;  /* 0x000000080e247c28 */ /* 0x000fcc0008000000 */
[----:B------:R-:W0:Y:S01]  /*1100*/  F2F.F32.F64 R17, R16 ;  /* 0x0000001000117310 */ /* 0x000e220000301000 */
[----:B------:R-:W-:Y:S01]  /*1110*/  UMOV UR8, 0x218259af ;  /* 0x218259af00087882 */ /* 0x000fe20000000000 */
[----:B------:R-:W-:Y:S01]  /*1120*/  UMOV UR9, 0x3fbf13c2 ;  /* 0x3fbf13c200097882 */ /* 0x000fe20000000000 */
[----:B------:R-:W-:-:S05]  /*1130*/  DMUL R14, R14, UR14 ;  /* 0x0000000e0e0e7c28 */ /* 0x000fca0008000000 */
[----:B------:R-:W1:Y:S01]  /*1140*/  F2F.F32.F64 R35, R34 ;  /* 0x0000002200237310 */ /* 0x000e620000301000 */
[----:B0-----:R-:W-:-:S07]  /*1150*/  FADD R8, R17, R8 ;  /* 0x0000000811087221 */ /* 0x001fce0000000000 */
[----:B------:R0:W2:Y:S01]  /*1160*/  F2F.F32.F64 R13, R36 ;  /* 0x00000024000d7310 */ /* 0x0000a20000301000 */
[----:B-1----:R-:W-:-:S07]  /*1170*/  FADD R8, R35, R8 ;  /* 0x0000000823087221 */ /* 0x002fce0000000000 */
[----:B------:R-:W1:Y:S01]  /*1180*/  F2F.F64.F32 R16, R25 ;  /* 0x0000001900107310 */ /* 0x000e620000201800 */
[----:B0-----:R-:W-:Y:S01]  /*1190*/  DMUL R36, R18, UR8 ;  /* 0x0000000812247c28 */ /* 0x001fe20008000000 */
[----:B------:R-:W-:Y:S01]  /*11a0*/  UMOV UR8, 0xddebd902 ;  /* 0xddebd90200087882 */ /* 0x000fe20000000000 */
[----:B------:R-:W-:Y:S01]  /*11b0*/  UMOV UR9, 0x3fd1ef1f ;  /* 0x3fd1ef1f00097882 */ /* 0x000fe20000000000 */
[----:B------:R-:W-:Y:S01]  /*11c0*/  FADD R8, R31, R8 ;  /* 0x000000081f087221 */ /* 0x000fe20000000000 */
[----:B------:R-:W-:Y:S01]  /*11d0*/  DMUL R22, R22, UR8 ;  /* 0x0000000816167c28 */ /* 0x000fe20008000000 */
[----:B--2---:R-:W-:Y:S02]  /*11e0*/  FADD R13, R13, R6 ;  /* 0x000000060d0d7221 */ /* 0x004fe40000000000 */
[----:B------:R-:W0:Y:S01]  /*11f0*/  F2F.F64.F32 R34, R12 ;  /* 0x0000000c00227310 */ /* 0x000e220000201800 */
[----:B------:R-:W-:Y:S01]  /*1200*/  FADD R29, R29, R8 ;  /* 0x000000081d1d7221 */ /* 0x000fe20000000000 */
[----:B-1----:R-:W-:-:S06]  /*1210*/  DMUL R16, R16, UR10 ;  /* 0x0000000a10107c28 */ /* 0x002fcc0008000000 */
[----:B------:R-:W-:Y:S01]  /*1220*/  F2F.F32.F64 R22, R22 ;  /* 0x0000001600167310 */ /* 0x000fe20000301000 */
[----:B0-----:R-:W-:Y:S01]  /*1230*/  DMUL R34, R34, UR10 ;  /* 0x0000000a22227c28 */ /* 0x001fe20008000000 */
[----:B------:R-:W-:Y:S01]  /*1240*/  UMOV UR10, 0xeb313be2 ;  /* 0xeb313be2000a7882 */ /* 0x000fe20000000000 */
[----:B------:R-:W-:-:S05]  /*1250*/  UMOV UR11, 0x3fe050c5 ;  /* 0x3fe050c5000b7882 */ /* 0x000fca0000000000 */
[----:B------:R0:W1:Y:S01]  /*1260*/  F2F.F32.F64 R16, R16 ;  /* 0x0000001000107310 */ /* 0x0000620000301000 */
[----:B------:R-:W-:-:S07]  /*1270*/  DMUL R18, R18, UR10 ;  /* 0x0000000a12127c28 */ /* 0x000fce0008000000 */
[----:B------:R-:W-:Y:S01]  /*1280*/  F2F.F32.F64 R23, R14 ;  /* 0x0000000e00177310 */ /* 0x000fe20000301000 */
[----:B0-----:R-:W-:-:S04]  /*1290*/  FMUL R17, R5, R5 ;  /* 0x0000000505117220 */ /* 0x001fc80000400000 */
[----:B------:R-:W-:Y:S01]  /*12a0*/  FMUL R26, R26, R17 ;  /* 0x000000111a1a7220 */ /* 0x000fe20000400000 */
[----:B------:R-:W-:Y:S02]  /*12b0*/  FMUL R17, R7, R7 ;  /* 0x0000000707117220 */ /* 0x000fe40000400000 */
[----:B------:R-:W-:Y:S01]  /*12c0*/  F2F.F32.F64 R18, R18 ;  /* 0x0000001200127310 */ /* 0x000fe20000301000 */
[----:B-1----:R-:W-:Y:S01]  /*12d0*/  FADD R29, R16, R29 ;  /* 0x0000001d101d7221 */ /* 0x002fe20000000000 */
[----:B------:R-:W-:-:S06]  /*12e0*/  FMUL R32, R32, R17 ;  /* 0x0000001120207220 */ /* 0x000fcc0000400000 */
[----:B------:R0:W1:Y:S08]  /*12f0*/  F2F.F32.F64 R34, R34 ;  /* 0x0000002200227310 */ /* 0x0000700000301000 */
[----:B------:R-:W2:Y:S01]  /*1300*/  F2F.F32.F64 R30, R36 ;  /* 0x00000024001e7310 */ /* 0x000ea20000301000 */
[----:B0-----:R-:W-:-:S04]  /*1310*/  FMUL R35, R9, R9 ;  /* 0x0000000909237220 */ /* 0x001fc80000400000 */
[----:B------:R-:W-:Y:S01]  /*1320*/  FMUL R35, R24, R35 ;  /* 0x0000002318237220 */ /* 0x000fe20000400000 */
[----:B------:R-:W-:Y:S02]  /*1330*/  FADD R24, R22, R21 ;  /* 0x0000001516187221 */ /* 0x000fe40000000000 */
[----:B------:R-:W0:Y:S01]  /*1340*/  F2F.F64.F32 R36, R26 ;  /* 0x0000001a00247310 */ /* 0x000e220000201800 */
[----:B------:R-:W-:Y:S01]  /*1350*/  FMUL R22, R11, R11 ;  /* 0x0000000b0b167220 */ /* 0x000fe20000400000 */
[----:B-1----:R-:W-:Y:S01]  /*1360*/  FADD R29, R34, R29 ;  /* 0x0000001d221d7221 */ /* 0x002fe20000000000 */
[----:B------:R-:W-:Y:S01]  /*1370*/  FADD R24, R23, R24 ;  /* 0x0000001817187221 */ /* 0x000fe20000000000 */
[----:B------:R-:W-:Y:S01]  /*1380*/  FADD R23, R4, -83 ;  /* 0xc2a6000004177421 */ /* 0x000fe20000000000 */
[----:B------:R-:W-:Y:S02]  /*1390*/  FMUL R22, R33, R22 ;  /* 0x0000001621167220 */ /* 0x000fe40000400000 */
[----:B------:R-:W-:Y:S01]  /*13a0*/  FADD R33, R18, R24 ;  /* 0x0000001812217221 */ /* 0x000fe20000000000 */
[----:B------:R-:W1:Y:S01]  /*13b0*/  F2F.F64.F32 R14, R32 ;  /* 0x00000020000e7310 */ /* 0x000e620000201800 */
[----:B--2---:R-:W-:Y:S01]  /*13c0*/  FADD R13, R30, R13 ;  /* 0x0000000d1e0d7221 */ /* 0x004fe20000000000 */
[----:B------:R-:W-:-:S03]  /*13d0*/  FMUL R4, R10, R23 ;  /* 0x000000170a047220 */ /* 0x000fc60000400000 */
[----:B------:R-:W-:Y:S01]  /*13e0*/  FADD R28, R28, R13 ;  /* 0x0000000d1c1c7221 */ /* 0x000fe20000000000 */
[----:B------:R-:W-:Y:S01]  /*13f0*/  MOV R13, 0x42c80000 ;  /* 0x42c80000000d7802 */ /* 0x000fe20000000f00 */
[----:B0-----:R-:W-:Y:S01]  /*1400*/  DMUL R36, R36, UR8 ;  /* 0x0000000824247c28 */ /* 0x001fe20008000000 */
[----:B------:R-:W0:Y:S01]  /*1410*/  F2F.F64.F32 R20, R35 ;  /* 0x0000002300147310 */ /* 0x000e220000201800 */
[----:B------:R-:W-:Y:S01]  /*1420*/  FMUL R33, R33, R4 ;  /* 0x0000000421217220 */ /* 0x000fe20000400000 */
[----:B------:R-:W-:Y:S01]  /*1430*/  FADD R28, R27, R28 ;  /* 0x0000001c1b1c7221 */ /* 0x000fe20000000000 */
[----:B------:R-:W-:Y:S01]  /*1440*/  FFMA R6, R2, R13, -400 ;  /* 0xc3c8000002067423 */ /* 0x000fe2000000000d */
[----:B------:R-:W-:Y:S01]  /*1450*/  UMOV UR8, 0x8ad5bbb2 ;  /* 0x8ad5bbb200087882 */ /* 0x000fe20000000000 */
[----:B------:R-:W-:Y:S01]  /*1460*/  UMOV UR9, 0x400b6d8a ;  /* 0x400b6d8a00097882 */ /* 0x000fe20000000000 */
[----:B------:R-:W-:Y:S01]  /*1470*/  FADD R25, R25, R28 ;  /* 0x0000001c19197221 */ /* 0x000fe20000000000 */
[----:B-1----:R-:W-:Y:S01]  /*1480*/  DMUL R14, R14, UR12 ;  /* 0x0000000c0e0e7c28 */ /* 0x002fe20008000000 */
[----:B------:R1:W2:Y:S01]  /*1490*/  F2F.F64.F32 R18, R22 ;  /* 0x0000001600127310 */ /* 0x0002a20000201800 */
[----:B------:R-:W-:Y:S01]  /*14a0*/  FMUL R8, |R6|, 2.8853900432586669922 ;  /* 0x4038aa3b06087820 */ /* 0x000fe20000400200 */
[----:B------:R-:W-:Y:S01]  /*14b0*/  FADD R25, R12, R25 ;  /* 0x000000190c197221 */ /* 0x000fe20000000000 */
[----:B------:R-:W-:-:S02]  /*14c0*/  FSETP.GE.AND P0, PT, |R6|, 9.010913848876953125, PT ;  /* 0x41102cb40600780b */ /* 0x000fc40003f06200 */
[----:B------:R-:W-:Y:S01]  /*14d0*/  FSETP.GE.AND P1, PT, |R6|, 0.60000002384185791016, PT ;  /* 0x3f19999a0600780b */ /* 0x000fe20003f26200 */
[----:B------:R-:W-:Y:S01]  /*14e0*/  FMUL R12, R25, R4 ;  /* 0x00000004190c7220 */ /* 0x000fe20000400000 */
[----:B0-----:R-:W-:Y:S01]  /*14f0*/  DMUL R20, R20, UR14 ;  /* 0x0000000e14147c28 */ /* 0x001fe20008000000 */
[----:B------:R-:W0:Y:S01]  /*1500*/  F2F.F32.F64 R36, R36 ;  /* 0x0000002400247310 */ /* 0x000e220000301000 */
[----:B-1----:R-:W-:Y:S01]  /*1510*/  MOV R22, 0x3f800000 ;  /* 0x3f80000000167802 */ /* 0x002fe20000000f00 */
[----:B--2---:R-:W-:-:S06]  /*1520*/  DMUL R18, R18, UR10 ;  /* 0x0000000a12127c28 */ /* 0x004fcc0008000000 */
[----:B------:R-:W1:Y:S01]  /*1530*/  F2F.F32.F64 R17, R14 ;  /* 0x0000000e00117310 */ /* 0x000e620000301000 */
[----:B0-----:R-:W-:-:S07]  /*1540*/  FADD R36, R36, R29 ;  /* 0x0000001d24247221 */ /* 0x001fce0000000000 */
[----:B------:R0:W2:Y:S01]  /*1550*/  F2F.F32.F64 R20, R20 ;  /* 0x0000001400147310 */ /* 0x0000a20000301000 */
[----:B-1----:R-:W-:-:S07]  /*1560*/  FADD R17, R17, R36 ;  /* 0x0000002411117221 */ /* 0x002fce0000000000 */
[----:B------:R1:W3:Y:S01]  /*1570*/  F2F.F64.F32 R14, R33 ;  /* 0x00000021000e7310 */ /* 0x0002e20000201800 */
[----:B0-----:R-:W-:Y:S02]  /*1580*/  HFMA2 R21, -RZ, RZ, 1.125, -9232 ;  /* 0x3c80f082ff157431 */ /* 0x001fe400000001ff */
[----:B--2---:R-:W-:-:S05]  /*1590*/  FADD R17, R20, R17 ;  /* 0x0000001114117221 */ /* 0x004fca0000000000 */
[----:B------:R-:W0:Y:S01]  /*15a0*/  F2F.F32.F64 R18, R18 ;  /* 0x0000001200127310 */ /* 0x000e220000301000 */
[----:B------:R-:W-:-:S04]  /*15b0*/  FADD R20, R2, -4 ;  /* 0xc080000002147421 */ /* 0x000fc80000000000 */
[----:B-1----:R-:W-:Y:S01]  /*15c0*/  FMUL R33, R20, R20 ;  /* 0x0000001414217220 */ /* 0x002fe20000400000 */
[----:B---3--:R-:W-:Y:S02]  /*15d0*/  DMUL R14, R14, UR8 ;  /* 0x000000080e0e7c28 */ /* 0x008fe40008000000 */
[----:B------:R-:W1:Y:S01]  /*15e0*/  MUFU.EX2 R8, R8 ;  /* 0x0000000800087308 */ /* 0x000e620000000800 */
[----:B------:R-:W-:Y:S01]  /*15f0*/  UMOV UR8, 0xa2449628 ;  /* 0xa244962800087882 */ /* 0x000fe20000000000 */
[----:B------:R-:W-:Y:S01]  /*1600*/  UMOV UR9, 0x3fd5f13b ;  /* 0x3fd5f13b00097882 */ /* 0x000fe20000000000 */
[----:B0-----:R-:W-:-:S05]  /*1610*/  FADD R17, R18, R17 ;  /* 0x0000001112117221 */ /* 0x001fca0000000000 */
[----:B------:R-:W0:Y:S01]  /*1620*/  F2F.F64.F32 R12, R12 ;  /* 0x0000000c000c7310 */ /* 0x000e220000201800 */
[----:B------:R-:W-:Y:S01]  /*1630*/  FMUL R18, R17, R4 ;  /* 0x0000000411127220 */ /* 0x000fe20000400000 */
[----:B------:R-:W-:-:S06]  /*1640*/  FMUL R4, R6, R6 ;  /* 0x0000000606047220 */ /* 0x000fcc0000400000 */
[----:B------:R1:W-:Y:S01]  /*1650*/  F2F.F32.F64 R14, R14 ;  /* 0x0000000e000e7310 */ /* 0x0003e20000301000 */
[----:B------:R-:W-:-:S04]  /*1660*/  FFMA R21, R4, R21, -0.052303962409496307373 ;  /* 0xbd563cae04157423 */ /* 0x000fc80000000015 */
[----:B------:R-:W-:Y:S01]  /*1670*/  FFMA R31, R4, R21, 0.1331529766321182251 ;  /* 0x3e085941041f7423 */ /* 0x000fe20000000015 */
[----:B0-----:R-:W-:Y:S02]  /*1680*/  DMUL R24, R12, UR8 ;  /* 0x000000080c187c28 */ /* 0x001fe40008000000 */
[----:B------:R-:W0:Y:S01]  /*1690*/  F2F.F64.F32 R18, R18 ;  /* 0x0000001200127310 */ /* 0x000e220000201800 */
[----:B------:R-:W-:Y:S01]  /*16a0*/  UMOV UR8, 0x137c5be5 ;  /* 0x137c5be500087882 */ /* 0x000fe20000000000 */
[----:B-1----:R-:W-:Y:S01]  /*16b0*/  FADD R15, R8, 1 ;  /* 0x3f800000080f7421 */ /* 0x002fe20000000000 */
[----:B------:R-:W-:Y:S01]  /*16c0*/  UMOV UR9, 0x3f8767b7 ;  /* 0x3f8767b700097882 */ /* 0x000fe20000000000 */
[----:B------:R-:W-:-:S04]  /*16d0*/  FFMA R31, R4, R31, -0.33332768082618713379 ;  /* 0xbeaaa9ed041f7423 */ /* 0x000fc8000000001f */
[----:B------:R-:W1:Y:S01]  /*16e0*/  MUFU.RCP R15, R15 ;  /* 0x0000000f000f7308 */ /* 0x000e620000001000 */
[----:B------:R-:W-:Y:S01]  /*16f0*/  FFMA R31, R4, R31, RZ ;  /* 0x0000001f041f7223 */ /* 0x000fe200000000ff */
[----:B0-----:R-:W-:-:S06]  /*1700*/  DMUL R26, R18, UR8 ;  /* 0x00000008121a7c28 */ /* 0x001fcc0008000000 */
[----:B------:R-:W-:Y:S01]  /*1710*/  F2F.F64.F32 R16, R2 ;  /* 0x0000000200107310 */ /* 0x000fe20000201800 */
[----:B------:R-:W-:Y:S01]  /*1720*/  UMOV UR8, 0x3c76faa2 ;  /* 0x3c76faa200087882 */ /* 0x000fe20000000000 */
[----:B------:R-:W-:-:S06]  /*1730*/  UMOV UR9, 0x40356d94 ;  /* 0x40356d9400097882 */ /* 0x000fcc0000000000 */
[----:B------:R0:W2:Y:S01]  /*1740*/  F2F.F32.F64 R29, R26 ;  /* 0x0000001a001d7310 */ /* 0x0000a20000301000 */
[----:B-1----:R-:W-:-:S05]  /*1750*/  FFMA R15, R15, -2, R22 ;  /* 0xc00000000f0f7823 */ /* 0x002fca0000000016 */
[----:B------:R-:W-:Y:S02]  /*1760*/  FSEL R21, R15, 1, !P0 ;  /* 0x3f8000000f157808 */ /* 0x000fe40004000000 */
[----:B------:R-:W1:Y:S01]  /*1770*/  F2F.F32.F64 R8, R24 ;  /* 0x0000001800087310 */ /* 0x000e620000301000 */
[----:B0-----:R-:W-:Y:S01]  /*1780*/  DMUL R26, R18, UR8 ;  /* 0x00000008121a7c28 */ /* 0x001fe20008000000 */
[----:B------:R-:W-:Y:S01]  /*1790*/  UMOV UR8, 0x4b94b94a ;  /* 0x4b94b94a00087882 */ /* 0x000fe20000000000 */
[----:B------:R-:W-:Y:S01]  /*17a0*/  UMOV UR9, 0x406ac8f9 ;  /* 0x406ac8f900097882 */ /* 0x000fe20000000000 */
[--C-:B------:R-:W-:Y:S01]  /*17b0*/  LOP3.LUT R22, R21, 0x80000000, R6.reuse, 0xb8, !PT ;  /* 0x8000000015167812 */ /* 0x100fe200078eb806 */
[----:B------:R-:W-:Y:S01]  /*17c0*/  @!P1 FFMA R22, R6, R31, R6 ;  /* 0x0000001f06169223 */ /* 0x000fe20000000006 */
[----:B--2---:R-:W-:Y:S02]  /*17d0*/  FADD R29, R14, R29 ;  /* 0x0000001d0e1d7221 */ /* 0x004fe40000000000 */
[----:B------:R0:W2:Y:S01]  /*17e0*/  F2F.F64.F32 R24, R20 ;  /* 0x0000001400187310 */ /* 0x0000a20000201800 */
[----:B------:R-:W-:Y:S01]  /*17f0*/  IADD3 R14, PT, PT, R17, 0x300402, RZ ;  /* 0x00300402110e7810 */ /* 0x000fe20007ffe0ff */
[----:B------:R-:W-:Y:S01]  /*1800*/  DFMA R26, R12, UR8, R26 ;  /* 0x000000080c1a7c2b */ /* 0x000fe2000800001a */
[----:B------:R-:W-:Y:S01]  /*1810*/  FMUL R22, R22, 0.5 ;  /* 0x3f00000016167820 */ /* 0x000fe20000400000 */
[----:B------:R-:W-:Y:S01]  /*1820*/  UMOV UR8, 0xc90771be ;  /* 0xc90771be00087882 */ /* 0x000fe20000000000 */
[----:B------:R-:W-:Y:S01]  /*1830*/  UMOV UR9, 0x4016db48 ;  /* 0x4016db4800097882 */ /* 0x000fe20000000000 */
[----:B------:R-:W-:Y:S01]  /*1840*/  FSETP.GEU.AND P0, PT, |R14|, 5.8789094863358348022e-39, PT ;  /* 0x004004020e00780b */ /* 0x000fe20003f0e200 */
[----:B-1----:R-:W-:Y:S01]  /*1850*/  FADD R8, R8, R29 ;  /* 0x0000001d08087221 */ /* 0x002fe20000000000 */
[----:B------:R-:W1:Y:S01]  /*1860*/  MUFU.RCP64H R15, R17 ;  /* 0x00000011000f7308 */ /* 0x000e620000001800 */
[----:B0-----:R-:W-:Y:S01]  /*1870*/  FMUL R20, R20, R33 ;  /* 0x0000002114147220 */ /* 0x001fe20000400000 */
[----:B--2---:R-:W-:-:S06]  /*1880*/  DMUL R24, R24, R26 ;  /* 0x0000001a18187228 */ /* 0x004fcc0000000000 */
[----:B------:R-:W-:Y:S02]  /*1890*/  F2F.F64.F32 R20, R20 ;  /* 0x0000001400147310 */ /* 0x000fe40000201800 */
[----:B------:R-:W-:-:S06]  /*18a0*/  DFMA R24, R18, UR8, -R24 ;  /* 0x0000000812187c2b */ /* 0x000fcc0008000818 */
[----:B------:R-:W0:Y:S01]  /*18b0*/  F2F.F64.F32 R26, R22 ;  /* 0x00000016001a7310 */ /* 0x000e220000201800 */
[----:B-1----:R-:W-:Y:S01]  /*18c0*/  DFMA R28, -R16, R14, 1 ;  /* 0x3ff00000101c742b */ /* 0x002fe2000000010e */
[----:B------:R-:W-:Y:S01]  /*18d0*/  UMOV UR8, 0x3c76faa3 ;  /* 0x3c76faa300087882 */ /* 0x000fe20000000000 */
[----:B------:R-:W-:-:S05]  /*18e0*/  UMOV UR9, 0x40556d94 ;  /* 0x40556d9400097882 */ /* 0x000fca0000000000 */
[----:B------:R-:W1:Y:S01]  /*18f0*/  F2F.F64.F32 R18, R8 ;  /* 0x0000000800127310 */ /* 0x000e620000201800 */
[----:B------:R-:W-:Y:S02]  /*1900*/  DFMA R30, R28, R28, R28 ;  /* 0x0000001c1c1e722b */ /* 0x000fe4000000001c */
[----:B------:R-:W-:Y:S02]  /*1910*/  DFMA R28, R12, UR8, R24 ;  /* 0x000000080c1c7c2b */ /* 0x000fe40008000018 */
[----:B0-----:R-:W-:-:S04]  /*1920*/  DADD R24, R26, 0.5 ;  /* 0x3fe000001a187429 */ /* 0x001fc80000000000 */
[----:B------:R-:W-:Y:S02]  /*1930*/  DFMA R12, R14, R30, R14 ;  /* 0x0000001e0e0c722b */ /* 0x000fe4000000000e */
[----:B------:R-:W-:Y:S02]  /*1940*/  DADD R26, R26, -0.5 ;  /* 0xbfe000001a1a7429 */ /* 0x000fe40000000000 */
[----:B-1----:R-:W-:-:S04]  /*1950*/  DFMA R28, R20, -R28, R18 ;  /* 0x8000001c141c722b */ /* 0x002fc80000000012 */
[----:B------:R-:W-:-:S04]  /*1960*/  DFMA R20, -R16, R12, 1 ;  /* 0x3ff000001014742b */ /* 0x000fc8000000010c */
[----:B------:R-:W-:-:S04]  /*1970*/  DMUL R24, R24, R28 ;  /* 0x0000001c18187228 */ /* 0x000fc80000000000 */
[----:B------:R-:W-:-:S04]  /*1980*/  DFMA R12, R12, R20, R12 ;  /* 0x000000140c0c722b */ /* 0x000fc8000000000c */
[----:B------:R-:W-:Y:S01]  /*1990*/  DFMA R18, R18, R26, -R24 ;  /* 0x0000001a1212722b */ /* 0x000fe20000000818 */
[----:B------:R-:W-:Y:S10]  /*19a0*/  @P0 BRA `(.L_x_8) ;  /* 0x0000000000180947 */ /* 0x000ff40003800000 */
[----:B------:R-:W-:-:S04]  /*19b0*/  LOP3.LUT R4, R17, 0x7fffffff, RZ, 0xc0, !PT ;  /* 0x7fffffff11047812 */ /* 0x000fc800078ec0ff */
[----:B------:R-:W-:Y:S02]  /*19c0*/  IADD3 R21, PT, PT, R4, -0x100000, RZ ;  /* 0xfff0000004157810 */ /* 0x000fe40007ffe0ff */
[----:B------:R-:W-:-:S07]  /*19d0*/  MOV R4, 0x19f0 ;  /* 0x000019f000047802 */ /* 0x000fce0000000f00 */
[----:B------:R-:W-:Y:S05]  /*19e0*/  CALL.REL.NOINC `($__internal_0_$__cuda_sm20_dblrcp_rn_slowpath_v3) ;  /* 0x0000000400247944 */ /* 0x000fea0003c00000 */
[----:B------:R-:W-:Y:S02]  /*19f0*/  MOV R12, R14 ;  /* 0x0000000e000c7202 */ /* 0x000fe40000000f00 */
[----:B------:R-:W-:-:S07]  /*1a00*/  MOV R13, R15 ;  /* 0x0000000f000d7202 */ /* 0x000fce0000000f00 */
.L_x_8:
[----:B------:R-:W-:Y:S05]  /*1a10*/  BSYNC.RECONVERGENT B0 ;  /* 0x0000000000007941 */ /* 0x000fea0003800200 */
.L_x_7:
[----:B------:R-:W-:Y:S02]  /*1a20*/  HFMA2 R25, -RZ, RZ, 0.96630859375, -0.0022525787353515625 ;  /* 0x3bbb989dff197431 */ /* 0x000fe400000001ff */
[-C--:B------:R-:W-:Y:S01]  /*1a30*/  FMUL R16, R7, -R2.reuse ;  /* 0x8000000207107220 */ /* 0x080fe20000400000 */
[----:B------:R-:W-:Y:S01]  /*1a40*/  MOV R22, 0x437c0000 ;  /* 0x437c000000167802 */ /* 0x000fe20000000f00 */
[-C--:B------:R-:W-:Y:S01]  /*1a50*/  FMUL R14, R5, -R2.reuse ;  /* 0x80000002050e7220 */ /* 0x080fe20000400000 */
[-C--:B------:R-:W-:Y:S01]  /*1a60*/  FMUL R20, R9, -R2.reuse ;  /* 0x8000000209147220 */ /* 0x080fe20000400000 */
[----:B------:R0:W1:Y:S01]  /*1a70*/  F2F.F64.F32 R6, R10 ;  /* 0x0000000a00067310 */ /* 0x0000620000201800 */
[----:B------:R-:W-:Y:S01]  /*1a80*/  UMOV UR8, 0xb2e9ccb8 ;  /* 0xb2e9ccb800087882 */ /* 0x000fe20000000000 */
[----:B------:R-:W-:Y:S01]  /*1a90*/  UMOV UR9, 0x3f9cd898 ;  /* 0x3f9cd89800097882 */ /* 0x000fe20000000000 */
[-C--:B------:R-:W-:Y:S01]  /*1aa0*/  FFMA.SAT R8, R16, R25.reuse, 0.5 ;  /* 0x3f00000010087423 */ /* 0x080fe20000002019 */
[-C--:B------:R-:W-:Y:S01]  /*1ab0*/  FFMA.SAT R15, R14, R25.reuse, 0.5 ;  /* 0x3f0000000e0f7423 */ /* 0x080fe20000002019 */
[-C--:B------:R-:W-:Y:S01]  /*1ac0*/  FFMA.SAT R21, R20, R25.reuse, 0.5 ;  /* 0x3f00000014157423 */ /* 0x080fe20000002019 */
[----:B0-----:R-:W-:Y:S01]  /*1ad0*/  FMUL R10, R11, -R2 ;  /* 0x800000020b0a7220 */ /* 0x001fe20000400000 */
[-C--:B------:R-:W-:Y:S01]  /*1ae0*/  FFMA.RM R8, R8, R22.reuse, 12582913 ;  /* 0x4b40000108087423 */ /* 0x080fe20000004016 */
[-C--:B------:R-:W-:Y:S01]  /*1af0*/  FFMA.RM R9, R15, R22.reuse, 12582913 ;  /* 0x4b4000010f097423 */ /* 0x080fe20000004016 */
[-C--:B------:R-:W-:Y:S01]  /*1b00*/  FFMA.RM R2, R21, R22.reuse, 12582913 ;  /* 0x4b40000115027423 */ /* 0x080fe20000004016 */
[----:B------:R-:W0:Y:S01]  /*1b10*/  F2F.F64.F32 R4, R23 ;  /* 0x0000001700047310 */ /* 0x000e220000201800 */
[----:B------:R-:W-:Y:S01]  /*1b20*/  FADD R17, R8, -12583039 ;  /* 0xcb40007f08117421 */ /* 0x000fe20000000000 */
[C---:B------:R-:W-:Y:S01]  /*1b30*/  FADD R15, R9.reuse, -12583039 ;  /* 0xcb40007f090f7421 */ /* 0x040fe20000000000 */
[----:B------:R-:W-:Y:S01]  /*1b40*/  FADD R11, R2, -12583039 ;  /* 0xcb40007f020b7421 */ /* 0x000fe20000000000 */
[----:B------:R-:W-:Y:S01]  /*1b50*/  SHF.L.U32 R8, R8, 0x17, RZ ;  /* 0x0000001708087819 */ /* 0x000fe200000006ff */
[----:B------:R-:W-:Y:S01]  /*1b60*/  FFMA R17, R16, 1.4426950216293334961, -R17 ;  /* 0x3fb8aa3b10117823 */ /* 0x000fe20000000811 */
[----:B------:R-:W-:Y:S01]  /*1b70*/  FFMA R15, R14, 1.4426950216293334961, -R15 ;  /* 0x3fb8aa3b0e0f7823 */ /* 0x000fe2000000080f */
[----:B------:R-:W-:Y:S01]  /*1b80*/  FFMA R11, R20, 1.4426950216293334961, -R11 ;  /* 0x3fb8aa3b140b7823 */ /* 0x000fe2000000080b */
[----:B------:R-:W-:Y:S01]  /*1b90*/  SHF.L.U32 R9, R9, 0x17, RZ ;  /* 0x0000001709097819 */ /* 0x000fe200000006ff */
[----:B------:R-:W-:Y:S01]  /*1ba0*/  FFMA R17, R16, 1.925963033500011079e-08, R17 ;  /* 0x32a5706010117823 */ /* 0x000fe20000000011 */
[----:B------:R-:W-:Y:S01]  /*1bb0*/  FFMA.SAT R16, R10, R25, 0.5 ;  /* 0x3f0000000a107423 */ /* 0x000fe20000002019 */
[----:B------:R-:W-:Y:S01]  /*1bc0*/  FFMA R15, R14, 1.925963033500011079e-08, R15 ;  /* 0x32a570600e0f7823 */ /* 0x000fe2000000000f */
[----:B------:R-:W-:Y:S01]  /*1bd0*/  FFMA R20, R20, 1.925963033500011079e-08, R11 ;  /* 0x32a5706014147823 */ /* 0x000fe2000000000b */
[----:B------:R-:W-:Y:S01]  /*1be0*/  SHF.L.U32 R2, R2, 0x17, RZ ;  /* 0x0000001702027819 */ /* 0x000fe200000006ff */
[----:B------:R-:W-:Y:S01]  /*1bf0*/  FFMA.RM R22, R16, R22, 12582913 ;  /* 0x4b40000110167423 */ /* 0x000fe20000004016 */
[----:B------:R-:W2:Y:S01]  /*1c00*/  MUFU.EX2 R17, R17 ;  /* 0x0000001100117308 */ /* 0x000ea20000000800 */
[----:B-1----:R-:W-:-:S02]  /*1c10*/  DMUL R6, R6, R12 ;  /* 0x0000000c06067228 */ /* 0x002fc40000000000 */
[C---:B------:R-:W-:Y:S01]  /*1c20*/  FADD R21, R22.reuse, -12583039 ;  /* 0xcb40007f16157421 */ /* 0x040fe20000000000 */
[----:B------:R-:W-:-:S03]  /*1c30*/  SHF.L.U32 R22, R22, 0x17, RZ ;  /* 0x0000001716167819 */ /* 0x000fc600000006ff */
[C---:B------:R-:W-:Y:S01]  /*1c40*/  FFMA R11, R10.reuse, 1.4426950216293334961, -R21 ;  /* 0x3fb8aa3b0a0b7823 */ /* 0x040fe20000000815 */
[----:B------:R-:W1:Y:S01]  /*1c50*/  MUFU.EX2 R14, R15 ;  /* 0x0000000f000e7308 */ /* 0x000e620000000800 */
[----:B0-----:R-:W-:Y:S02]  /*1c60*/  DMUL R4, R6, R4 ;  /* 0x0000000406047228 */ /* 0x001fe40000000000 */
[----:B------:R-:W-:Y:S01]  /*1c70*/  FFMA R23, R10, 1.925963033500011079e-08, R11 ;  /* 0x32a570600a177823 */ /* 0x000fe2000000000b */
[----:B------:R-:W0:Y:S04]  /*1c80*/  LDC.64 R6, c[0x0][0x380] ;  /* 0x0000e000ff067b82 */ /* 0x000e280000000a00 */
[----:B------:R-:W3:Y:S01]  /*1c90*/  MUFU.EX2 R21, R20 ;  /* 0x0000001400157308 */ /* 0x000ee20000000800 */
[----:B--2---:R-:W-:-:S07]  /*1ca0*/  FMUL R17, R8, R17 ;  /* 0x0000001108117220 */ /* 0x004fce0000400000 */
[----:B------:R-:W2:Y:S01]  /*1cb0*/  F2F.F64.F32 R10, R17 ;  /* 0x00000011000a7310 */ /* 0x000ea20000201800 */
[----:B-1----:R-:W-:-:S07]  /*1cc0*/  FMUL R16, R9, R14 ;  /* 0x0000000e09107220 */ /* 0x002fce0000400000 */
[----:B------:R-:W1:Y:S01]  /*1cd0*/  MUFU.EX2 R23, R23 ;  /* 0x0000001700177308 */ /* 0x000e620000000800 */
[----:B---3--:R-:W-:Y:S01]  /*1ce0*/  FMUL R2, R2, R21 ;  /* 0x0000001502027220 */ /* 0x008fe20000400000 */
[----:B0-----:R-:W-:Y:S01]  /*1cf0*/  IMAD.WIDE R6, R0, 0x4, R6 ;  /* 0x0000000400067825 */ /* 0x001fe200078e0206 */
[----:B------:R-:W-:Y:S01]  /*1d00*/  IADD3 R0, PT, PT, R3, R0, RZ ;  /* 0x0000000003007210 */ /* 0x000fe20007ffe0ff */
[----:B--2---:R-:W-:-:S04]  /*1d10*/  DMUL R10, R10, UR8 ;  /* 0x000000080a0a7c28 */ /* 0x004fc80008000000 */
[----:B------:R-:W0:Y:S01]  /*1d20*/  F2F.F64.F32 R8, R16 ;  /* 0x0000001000087310 */ /* 0x000e220000201800 */
[----:B------:R-:W-:Y:S01]  /*1d30*/  UMOV UR8, 0xddebd902 ;  /* 0xddebd90200087882 */ /* 0x000fe20000000000 */
[----:B------:R-:W-:Y:S01]  /*1d40*/  UMOV UR9, 0x3fd1ef1f ;  /* 0x3fd1ef1f00097882 */ /* 0x000fe20000000000 */
[----:B------:R-:W-:-:S05]  /*1d50*/  ISETP.GE.AND P0, PT, R0, UR6, PT ;  /* 0x0000000600007c0c */ /* 0x000fca000bf06270 */
[----:B------:R-:W2:Y:S01]  /*1d60*/  F2F.F64.F32 R14, R2 ;  /* 0x00000002000e7310 */ /* 0x000ea20000201800 */
[----:B-1----:R-:W-:Y:S01]  /*1d70*/  FMUL R22, R22, R23 ;  /* 0x0000001716167220 */ /* 0x002fe20000400000 */
[----:B0-----:R-:W-:Y:S01]  /*1d80*/  DFMA R8, R8, UR8, R10 ;  /* 0x0000000808087c2b */ /* 0x001fe2000800000a */
[----:B------:R-:W-:-:S05]  /*1d90*/  UMOV UR8, 0x810624dd ;  /* 0x810624dd00087882 */ /* 0x000fca0000000000 */
[----:B------:R-:W0:Y:S01]  /*1da0*/  F2F.F64.F32 R10, R22 ;  /* 0x00000016000a7310 */ /* 0x000e220000201800 */
[----:B------:R-:W-:Y:S02]  /*1db0*/  UMOV UR9, 0x3fc74395 ;  /* 0x3fc7439500097882 */ /* 0x000fe40000000000 */
[----:B--2---:R-:W-:Y:S01]  /*1dc0*/  DFMA R8, R14, UR8, R8 ;  /* 0x000000080e087c2b */ /* 0x004fe20008000008 */
[----:B------:R-:W-:Y:S01]  /*1dd0*/  UMOV UR8, 0xeb313be2 ;  /* 0xeb313be200087882 */ /* 0x000fe20000000000 */
[----:B------:R-:W-:-:S06]  /*1de0*/  UMOV UR9, 0x3fe050c5 ;  /* 0x3fe050c500097882 */ /* 0x000fcc0000000000 */
[----:B0-----:R-:W-:Y:S01]  /*1df0*/  DFMA R8, R10, UR8, R8 ;  /* 0x000000080a087c2b */ /* 0x001fe20008000008 */
[----:B------:R-:W-:Y:S01]  /*1e00*/  UMOV UR8, 0x44fa0514 ;  /* 0x44fa051400087882 */ /* 0x000fe20000000000 */
[----:B------:R-:W-:-:S06]  /*1e10*/  UMOV UR9, 0x402ccc9e ;  /* 0x402ccc9e00097882 */ /* 0x000fcc0000000000 */
[----:B------:R-:W-:-:S08]  /*1e20*/  DMUL R4, R4, R8 ;  /* 0x0000000804047228 */ /* 0x000fd00000000000 */
[----:B------:R-:W-:-:S10]  /*1e30*/  DFMA R4, R4, UR8, R18 ;  /* 0x0000000804047c2b */ /* 0x000fd40008000012 */
[----:B------:R-:W0:Y:S02]  /*1e40*/  F2F.F32.F64 R5, R4 ;  /* 0x0000000400057310 */ /* 0x000e240000301000 */
[----:B0-----:R0:W-:Y:S01]  /*1e50*/  STG.E desc[UR4][R6.64], R5 ;  /* 0x0000000506007986 */ /* 0x0011e2000c101904 */
[----:B------:R-:W-:Y:S05]  /*1e60*/  @!P0 BRA `(.L_x_9) ;  /* 0xffffffe000948947 */ /* 0x000fea000383ffff */
[----:B------:R-:W-:Y:S05]  /*1e70*/  EXIT ;  /* 0x000000000000794d */ /* 0x000fea0003800000 */
        .weak           $__internal_0_$__cuda_sm20_dblrcp_rn_slowpath_v3
        .type           $__internal_0_$__cuda_sm20_dblrcp_rn_slowpath_v3,@function
        .size           $__internal_0_$__cuda_sm20_dblrcp_rn_slowpath_v3,($__internal_1_$__cuda_sm20_sqrt_rn_f32_slowpath - $__internal_0_$__cuda_sm20_dblrcp_rn_slowpath_v3)
$__internal_0_$__cuda_sm20_dblrcp_rn_slowpath_v3:
[----:B------:R-:W-:Y:S01]  /*1e80*/  MOV R12, R16 ;  /* 0x00000010000c7202 */ /* 0x000fe20000000f00 */
[----:B------:R-:W-:Y:S01]  /*1e90*/  BSSY.RECONVERGENT B1, `(.L_x_10) ;  /* 0x0000026000017945 */ /* 0x000fe20003800200 */
[----:B------:R-:W-:-:S06]  /*1ea0*/  MOV R13, R17 ;  /* 0x00000011000d7202 */ /* 0x000fcc0000000f00 */
[----:B------:R-:W-:-:S14]  /*1eb0*/  DSETP.GTU.AND P0, PT, |R12|, +INF , PT ;  /* 0x7ff000000c00742a */ /* 0x000fdc0003f0c200 */
[----:B------:R-:W-:Y:S05]  /*1ec0*/  @P0 BRA `(.L_x_11) ;  /* 0x0000000000800947 */ /* 0x000fea0003800000 */
[----:B------:R-:W-:-:S04]  /*1ed0*/  LOP3.LUT R16, R17, 0x7fffffff, RZ, 0xc0, !PT ;  /* 0x7fffffff11107812 */ /* 0x000fc800078ec0ff */
[----:B------:R-:W-:-:S04]  /*1ee0*/  IADD3 R6, PT, PT, R16, -0x1, RZ ;  /* 0xffffffff10067810 */ /* 0x000fc80007ffe0ff */
[----:B------:R-:W-:-:S13]  /*1ef0*/  ISETP.GE.U32.AND P0, PT, R6, 0x7fefffff, PT ;  /* 0x7fefffff0600780c */ /* 0x000fda0003f06070 */
[----:B------:R-:W-:Y:S02]  /*1f00*/  @P0 LOP3.LUT R15, R13, 0x7ff00000, RZ, 0x3c, !PT ;  /* 0x7ff000000d0f0812 */ /* 0x000fe400078e3cff */
[----:B------:R-:W-:Y:S01]  /*1f10*/  @P0 MOV R14, RZ ;  /* 0x000000ff000e0202 */ /* 0x000fe20000000f00 */
[----:B------:R-:W-:Y:S06]  /*1f20*/  @P0 BRA `(.L_x_12) ;  /* 0x0000000000700947 */ /* 0x000fec0003800000 */
[----:B------:R-:W-:-:S13]  /*1f30*/  ISETP.GE.U32.AND P0, PT, R16, 0x1000001, PT ;  /* 0x010000011000780c */ /* 0x000fda0003f06070 */
[----:B------:R-:W-:Y:S05]  /*1f40*/  @!P0 BRA `(.L_x_13) ;  /* 0x0000000000388947 */ /* 0x000fea0003800000 */
[----:B------:R-:W-:Y:S02]  /*1f50*/  IADD3 R15, PT, PT, R13, -0x3fe00000, RZ ;  /* 0xc02000000d0f7810 */ /* 0x000fe40007ffe0ff */
[----:B------:R-:W-:Y:S02]  /*1f60*/  MOV R14, R12 ;  /* 0x0000000c000e7202 */ /* 0x000fe40000000f00 */
[----:B------:R-:W0:Y:S01]  /*1f70*/  MUFU.RCP64H R17, R15 ;  /* 0x0000000f00117308 */ /* 0x000e220000001800 */
[----:B------:R-:W-:-:S06]  /*1f80*/  MOV R16, R21 ;  /* 0x0000001500107202 */ /* 0x000fcc0000000f00 */
[----:B0-----:R-:W-:-:S08]  /*1f90*/  DFMA R20, -R14, R16, 1 ;  /* 0x3ff000000e14742b */ /* 0x001fd00000000110 */
[----:B------:R-:W-:-:S08]  /*1fa0*/  DFMA R20, R20, R20, R20 ;  /* 0x000000141414722b */ /* 0x000fd00000000014 */
[----:B------:R-:W-:-:S08]  /*1fb0*/  DFMA R20, R16, R20, R16 ;  /* 0x000000141014722b */ /* 0x000fd00000000010 */
[----:B------:R-:W-:-:S08]  /*1fc0*/  DFMA R16, -R14, R20, 1 ;  /* 0x3ff000000e10742b */ /* 0x000fd00000000114 */
[----:B------:R-:W-:-:S08]  /*1fd0*/  DFMA R16, R20, R16, R20 ;  /* 0x000000101410722b */ /* 0x000fd00000000014 */
[----:B------:R-:W-:-:S08]  /*1fe0*/  DMUL R16, R16, 2.2250738585072013831e-308 ;  /* 0x0010000010107828 */ /* 0x000fd00000000000 */
[----:B------:R-:W-:-:S08]  /*1ff0*/  DFMA R12, -R12, R16, 1 ;  /* 0x3ff000000c0c742b */ /* 0x000fd00000000110 */
[----:B------:R-:W-:-:S08]  /*2000*/  DFMA R12, R12, R12, R12 ;  /* 0x0000000c0c0c722b */ /* 0x000fd0000000000c */
[----:B------:R-:W-:Y:S01]  /*2010*/  DFMA R14, R16, R12, R16 ;  /* 0x0000000c100e722b */ /* 0x000fe20000000010 */
[----:B------:R-:W-:Y:S10]  /*2020*/  BRA `(.L_x_12) ;  /* 0x0000000000307947 */ /* 0x000ff40003800000 */
.L_x_13:
[----:B------:R-:W-:Y:S01]  /*2030*/  DMUL R12, R12, 8.11296384146066816958e+31 ;  /* 0x469000000c0c7828 */ /* 0x000fe20000000000 */
[----:B------:R-:W-:-:S05]  /*2040*/  MOV R14, R21 ;  /* 0x00000015000e7202 */ /* 0x000fca0000000f00 */
[----:B------:R-:W0:Y:S02]  /*2050*/  MUFU.RCP64H R15, R13 ;  /* 0x0000000d000f7308 */ /* 0x000e240000001800 */
[----:B0-----:R-:W-:-:S08]  /*2060*/  DFMA R16, -R12, R14, 1 ;  /* 0x3ff000000c10742b */ /* 0x001fd0000000010e */
[----:B------:R-:W-:-:S08]  /*2070*/  DFMA R16, R16, R16, R16 ;  /* 0x000000101010722b */ /* 0x000fd00000000010 */
[----:B------:R-:W-:-:S08]  /*2080*/  DFMA R16, R14, R16, R14 ;  /* 0x000000100e10722b */ /* 0x000fd0000000000e */
[----:B------:R-:W-:-:S08]  /*2090*/  DFMA R14, -R12, R16, 1 ;  /* 0x3ff000000c0e742b */ /* 0x000fd00000000110 */
[----:B------:R-:W-:-:S08]  /*20a0*/  DFMA R14, R16, R14, R16 ;  /* 0x0000000e100e722b */ /* 0x000fd00000000010 */
[----:B------:R-:W-:Y:S01]  /*20b0*/  DMUL R14, R14, 8.11296384146066816958e+31 ;  /* 0x469000000e0e7828 */ /* 0x000fe20000000000 */
[----:B------:R-:W-:Y:S10]  /*20c0*/  BRA `(.L_x_12) ;  /* 0x0000000000087947 */ /* 0x000ff40003800000 */
.L_x_11:
[----:B------:R-:W-:Y:S02]  /*20d0*/  LOP3.LUT R15, R13, 0x80000, RZ, 0xfc, !PT ;  /* 0x000800000d0f7812 */ /* 0x000fe400078efcff */
[----:B------:R-:W-:-:S07]  /*20e0*/  MOV R14, R12 ;  /* 0x0000000c000e7202 */ /* 0x000fce0000000f00 */
.L_x_12:
[----:B------:R-:W-:Y:S05]  /*20f0*/  BSYNC.RECONVERGENT B1 ;  /* 0x0000000000017941 */ /* 0x000fea0003800200 */
.L_x_10:
[----:B------:R-:W-:Y:S01]  /*2100*/  HFMA2 R13, -RZ, RZ, 0, 0 ;  /* 0x00000000ff0d7431 */ /* 0x000fe200000001ff */
[----:B------:R-:W-:-:S04]  /*2110*/  MOV R12, R4 ;  /* 0x00000004000c7202 */ /* 0x000fc80000000f00 */
[----:B------:R-:W-:Y:S05]  /*2120*/  RET.REL.NODEC R12 `(_Z15kernelgpuPaira1IfEvPT_S1_S1_S1_PiS2_S2_S2_S1_S1_S2_iiiiii) ;  /* 0xffffffdc0cb47950 */ /* 0x000fea0003c3ffff */
        .weak           $__internal_1_$__cuda_sm20_sqrt_rn_f32_slowpath
        .type           $__internal_1_$__cuda_sm20_sqrt_rn_f32_slowpath,@function
        .size           $__internal_1_$__cuda_sm20_sqrt_rn_f32_slowpath,($_Z15kernelgpuPaira1IfEvPT_S1_S1_S1_PiS2_S2_S2_S1_S1_S2_iiiiii$__internal_accurate_pow - $__internal_1_$__cuda_sm20_sqrt_rn_f32_slowpath)
$__internal_1_$__cuda_sm20_sqrt_rn_f32_slowpath:
[----:B------:R-:W-:-:S13]  /*2130*/  LOP3.LUT P0, RZ, R2, 0x7fffffff, RZ, 0xc0, !PT ;  /* 0x7fffffff02ff7812 */ /* 0x000fda000780c0ff */
[----:B------:R-:W-:Y:S01]  /*2140*/  @!P0 MOV R5, R2 ;  /* 0x0000000200058202 */ /* 0x000fe20000000f00 */
[----:B------:R-:W-:Y:S06]  /*2150*/  @!P0 BRA `(.L_x_14) ;  /* 0x0000000000408947 */ /* 0x000fec0003800000 */
[----:B------:R-:W-:-:S13]  /*2160*/  FSETP.GEU.FTZ.AND P0, PT, R2, RZ, PT ;  /* 0x000000ff0200720b */ /* 0x000fda0003f1e000 */
[----:B------:R-:W-:Y:S01]  /*2170*/  @!P0 MOV R5, 0x7fffffff ;  /* 0x7fffffff00058802 */ /* 0x000fe20000000f00 */
[----:B------:R-:W-:Y:S06]  /*2180*/  @!P0 BRA `(.L_x_14) ;  /* 0x0000000000348947 */ /* 0x000fec0003800000 */
[----:B------:R-:W-:-:S13]  /*2190*/  FSETP.GTU.FTZ.AND P0, PT, |R2|, +INF , PT ;  /* 0x7f8000000200780b */ /* 0x000fda0003f1c200 */
[----:B------:R-:W-:Y:S01]  /*21a0*/  @P0 FADD.FTZ R5, R2, 1 ;  /* 0x3f80000002050421 */ /* 0x000fe20000010000 */
[----:B------:R-:W-:Y:S06]  /*21b0*/  @P0 BRA `(.L_x_14) ;  /* 0x0000000000280947 */ /* 0x000fec0003800000 */
[----:B------:R-:W-:-:S13]  /*21c0*/  FSETP.NEU.FTZ.AND P0, PT, |R2|, +INF , PT ;  /* 0x7f8000000200780b */ /* 0x000fda0003f1d200 */
[----:B------:R-:W-:-:S04]  /*21d0*/  @P0 FFMA R11, R2, 1.84467440737095516160e+19, RZ ;  /* 0x5f800000020b0823 */ /* 0x000fc800000000ff */
[----:B------:R-:W0:Y:S02]  /*21e0*/  @P0 MUFU.RSQ R12, R11 ;  /* 0x0000000b000c0308 */ /* 0x000e240000001400 */
[----:B0-----:R-:W-:Y:S01]  /*21f0*/  @P0 FMUL.FTZ R16, R11, R12 ;  /* 0x0000000c0b100220 */ /* 0x001fe20000410000 */
[----:B------:R-:W-:-:S03]  /*2200*/  @P0 FMUL.FTZ R12, R12, 0.5 ;  /* 0x3f0000000c0c0820 */ /* 0x000fc60000410000 */
[----:B------:R-:W-:-:S04]  /*2210*/  @P0 FADD.FTZ R5, -R16, -RZ ;  /* 0x800000ff10050221 */ /* 0x000fc80000010100 */
[----:B------:R-:W-:Y:S01]  /*2220*/  @P0 FFMA R13, R16, R5, R11 ;  /* 0x00000005100d0223 */ /* 0x000fe2000000000b */
[----:B------:R-:W-:-:S03]  /*2230*/  @!P0 MOV R5, R2 ;  /* 0x0000000200058202 */ /* 0x000fc60000000f00 */
[----:B------:R-:W-:-:S04]  /*2240*/  @P0 FFMA R12, R13, R12, R16 ;  /* 0x0000000c0d0c0223 */ /* 0x000fc80000000010 */
[----:B------:R-:W-:-:S07]  /*2250*/  @P0 FMUL.FTZ R5, R12, 2.3283064365386962891e-10 ;  /* 0x2f8000000c050820 */ /* 0x000fce0000410000 */
.L_x_14:
[----:B------:R-:W-:Y:S01]  /*2260*/  HFMA2 R13, -RZ, RZ, 0, 0 ;  /* 0x00000000ff0d7431 */ /* 0x000fe200000001ff */
[----:B------:R-:W-:-:S04]  /*2270*/  MOV R12, R17 ;  /* 0x00000011000c7202 */ /* 0x000fc80000000f00 */
[----:B------:R-:W-:Y:S05]  /*2280*/  RET.REL.NODEC R12 `(_Z15kernelgpuPaira1IfEvPT_S1_S1_S1_PiS2_S2_S2_S1_S1_S2_iiiiii) ;  /* 0xffffffdc0c5c7950 */ /* 0x000fea0003c3ffff */
        .type           $_Z15kernelgpuPaira1IfEvPT_S1_S1_S1_PiS2_S2_S2_S1_S1_S2_iiiiii$__internal_accurate_pow,@function
        .size           $_Z15kernelgpuPaira1IfEvPT_S1_S1_S1_PiS2_S2_S2_S1_S1_S2_iiiiii$__internal_accurate_pow,(.L_x_57 - $_Z15kernelgpuPaira1IfEvPT_S1_S1_S1_PiS2_S2_S2_S1_S1_S2_iiiiii$__internal_accurate_pow)
$_Z15kernelgpuPaira1IfEvPT_S1_S1_S1_PiS2_S2_S2_S1_S1_S2_iiiiii$__internal_accurate_pow:
[----:B------:R-:W-:Y:S01]  /*2290*/  ISETP.GT.U32.AND P0, PT, R5, 0xfffff, PT ;  /* 0x000fffff0500780c */ /* 0x000fe20003f04070 */
[----:B------:R-:W-:Y:S01]  /*22a0*/  HFMA2 R19, -RZ, RZ, 1.703125, -23840 ;  /* 0x3ed0f5d2ff137431 */ /* 0x000fe200000001ff */
[----:B------:R-:W-:Y:S01]  /*22b0*/  MOV R12, R30 ;  /* 0x0000001e000c7202 */ /* 0x000fe20000000f00 */
[----:B------:R-:W-:Y:S01]  /*22c0*/  UMOV UR8, 0x7d2cafe2 ;  /* 0x7d2cafe200087882 */ /* 0x000fe20000000000 */
[-C--:B------:R-:W-:Y:S01]  /*22d0*/  MOV R13, R5.reuse ;  /* 0x00000005000d7202 */ /* 0x080fe20000000f00 */
[----:B------:R-:W-:Y:S01]  /*22e0*/  UMOV UR9, 0x3eb0f5ff ;  /* 0x3eb0f5ff00097882 */ /* 0x000fe20000000000 */
[----:B------:R-:W-:Y:S01]  /*22f0*/  MOV R14, R5 ;  /* 0x00000005000e7202 */ /* 0x000fe20000000f00 */
[----:B------:R-:W-:Y:S01]  /*2300*/  UMOV UR10, 0x3b39803f ;  /* 0x3b39803f000a7882 */ /* 0x000fe20000000000 */
[----:B------:R-:W-:Y:S01]  /*2310*/  MOV R24, RZ ;  /* 0x000000ff00187202 */ /* 0x000fe20000000f00 */
[----:B------:R-:W-:Y:S01]  /*2320*/  UMOV UR11, 0x3c7abc9e ;  /* 0x3c7abc9e000b7882 */ /* 0x000fe20000000000 */
[----:B------:R-:W-:-:S02]  /*2330*/  MOV R18, 0x41ad3b5a ;  /* 0x41ad3b5a00127802 */ /* 0x000fc40000000f00 */
[----:B------:R-:W-:Y:S01]  /*2340*/  SHF.R.U32.HI R5, RZ, 0x14, R5 ;  /* 0x00000014ff057819 */ /* 0x000fe20000011605 */
[----:B------:R-:W-:-:S10]  /*2350*/  @!P0 DMUL R12, R12, 1.80143985094819840000e+16 ;  /* 0x435000000c0c8828 */ /* 0x000fd40000000000 */
[----:B------:R-:W-:Y:S02]  /*2360*/  @!P0 MOV R14, R13 ;  /* 0x0000000d000e8202 */ /* 0x000fe40000000f00 */
[----:B------:R-:W-:Y:S02]  /*2370*/  @!P0 MOV R30, R12 ;  /* 0x0000000c001e8202 */ /* 0x000fe40000000f00 */
[----:B------:R-:W-:Y:S02]  /*2380*/  LOP3.LUT R14, R14, 0x800fffff, RZ, 0xc0, !PT ;  /* 0x800fffff0e0e7812 */ /* 0x000fe400078ec0ff */
[----:B------:R-:W-:Y:S02]  /*2390*/  @!P0 LEA.HI R5, R13, 0xffffffca, RZ, 0xc ;  /* 0xffffffca0d058811 */ /* 0x000fe400078f60ff */
[----:B------:R-:W-:Y:S02]  /*23a0*/  LOP3.LUT R31, R14, 0x3ff00000, RZ, 0xfc, !PT ;  /* 0x3ff000000e1f7812 */ /* 0x000fe400078efcff */
[----:B------:R-:W-:-:S02]  /*23b0*/  IADD3 R12, PT, PT, R5, -0x3ff, RZ ;  /* 0xfffffc01050c7810 */ /* 0x000fc40007ffe0ff */
[----:B------:R-:W-:-:S13]  /*23c0*/  ISETP.GE.U32.AND P1, PT, R31, 0x3ff6a09f, PT ;  /* 0x3ff6a09f1f00780c */ /* 0x000fda0003f26070 */
[----:B------:R-:W-:Y:S02]  /*23d0*/  @P1 IADD3 R15, PT, PT, R31, -0x100000, RZ ;  /* 0xfff000001f0f1810 */ /* 0x000fe40007ffe0ff */
[----:B------:R-:W-:Y:S02]  /*23e0*/  @P1 IADD3 R12, PT, PT, R5, -0x3fe, RZ ;  /* 0xfffffc02050c1810 */ /* 0x000fe40007ffe0ff */
[----:B------:R-:W-:-:S06]  /*23f0*/  @P1 MOV R31, R15 ;  /* 0x0000000f001f1202 */ /* 0x000fcc0000000f00 */
[C---:B------:R-:W-:Y:S02]  /*2400*/  DADD R16, R30.reuse, 1 ;  /* 0x3ff000001e107429 */ /* 0x040fe40000000000 */
[----:B------:R-:W-:-:S04]  /*2410*/  DADD R30, R30, -1 ;  /* 0xbff000001e1e7429 */ /* 0x000fc80000000000 */
[----:B------:R-:W0:Y:S02]  /*2420*/  MUFU.RCP64H R25, R17 ;  /* 0x0000001100197308 */ /* 0x000e240000001800 */
[----:B0-----:R-:W-:-:S08]  /*2430*/  DFMA R14, -R16, R24, 1 ;  /* 0x3ff00000100e742b */ /* 0x001fd00000000118 */
[----:B------:R-:W-:-:S08]  /*2440*/  DFMA R14, R14, R14, R14 ;  /* 0x0000000e0e0e722b */ /* 0x000fd0000000000e */
[----:B------:R-:W-:-:S08]  /*2450*/  DFMA R24, R24, R14, R24 ;  /* 0x0000000e1818722b */ /* 0x000fd00000000018 */
[----:B------:R-:W-:-:S08]  /*2460*/  DMUL R14, R30, R24 ;  /* 0x000000181e0e7228 */ /* 0x000fd00000000000 */
[----:B------:R-:W-:-:S08]  /*2470*/  DFMA R14, R30, R24, R14 ;  /* 0x000000181e0e722b */ /* 0x000fd0000000000e */
[----:B------:R-:W-:Y:S02]  /*2480*/  DMUL R28, R14, R14 ;  /* 0x0000000e0e1c7228 */ /* 0x000fe40000000000 */
[----:B------:R-:W-:-:S06]  /*2490*/  DADD R22, R30, -R14 ;  /* 0x000000001e167229 */ /* 0x000fcc000000080e */
[----:B------:R-:W-:Y:S01]  /*24a0*/  DFMA R16, R28, UR8, R18 ;  /* 0x000000081c107c2b */ /* 0x000fe20008000012 */
[----:B------:R-:W-:Y:S01]  /*24b0*/  UMOV UR8, 0x75488a3f ;  /* 0x75488a3f00087882 */ /* 0x000fe20000000000 */
[----:B------:R-:W-:Y:S01]  /*24c0*/  UMOV UR9, 0x3ef3b20a ;  /* 0x3ef3b20a00097882 */ /* 0x000fe20000000000 */
[----:B------:R-:W-:Y:S02]  /*24d0*/  DADD R22, R22, R22 ;  /* 0x0000000016167229 */ /* 0x000fe40000000016 */
[----:B------:R-:W-:-:S03]  /*24e0*/  DMUL R18, R14, R14 ;  /* 0x0000000e0e127228 */ /* 0x000fc60000000000 */
[----:B------:R-:W-:Y:S01]  /*24f0*/  DFMA R16, R28, R16, UR8 ;  /* 0x000000081c107e2b */ /* 0x000fe20008000010 */
[----:B------:R-:W-:Y:S01]  /*2500*/  UMOV UR8, 0xe4faecd5 ;  /* 0xe4faecd500087882 */ /* 0x000fe20000000000 */
[----:B------:R-:W-:Y:S01]  /*2510*/  UMOV UR9, 0x3f1745cd ;  /* 0x3f1745cd00097882 */ /* 0x000fe20000000000 */
[----:B------:R-:W-:-:S05]  /*2520*/  DFMA R22, R30, -R14, R22 ;  /* 0x8000000e1e16722b */ /* 0x000fca0000000016 */
[----:B------:R-:W-:Y:S01]  /*2530*/  DFMA R16, R28, R16, UR8 ;  /* 0x000000081c107e2b */ /* 0x000fe20008000010 */
[----:B------:R-:W-:Y:S01]  /*2540*/  UMOV UR8, 0x258a578b ;  /* 0x258a578b00087882 */ /* 0x000fe20000000000 */
[----:B------:R-:W-:Y:S01]  /*2550*/  UMOV UR9, 0x3f3c71c7 ;  /* 0x3f3c71c700097882 */ /* 0x000fe20000000000 */
[----:B------:R-:W-:-:S05]  /*2560*/  DMUL R22, R24, R22 ;  /* 0x0000001618167228 */ /* 0x000fca0000000000 */
[----:B------:R-:W-:Y:S01]  /*2570*/  DFMA R16, R28, R16, UR8 ;  /* 0x000000081c107e2b */ /* 0x000fe20008000010 */
[----:B------:R-:W-:Y:S01]  /*2580*/  UMOV UR8, 0x9242b910 ;  /* 0x9242b91000087882 */ /* 0x000fe20000000000 */
[----:B------:R-:W-:-:S03]  /*2590*/  UMOV UR9, 0x3f624924 ;  /* 0x3f62492400097882 */ /* 0x000fc60000000000 */
[----:B------:R-:W-:Y:S02]  /*25a0*/  IADD3 R31, PT, PT, R23, 0x100000, RZ ;  /* 0x00100000171f7810 */ /* 0x000fe40007ffe0ff */
[----:B------:R-:W-:Y:S01]  /*25b0*/  MOV R30, R22 ;  /* 0x00000016001e7202 */ /* 0x000fe20000000f00 */
[----:B------:R-:W-:Y:S01]  /*25c0*/  DFMA R16, R28, R16, UR8 ;  /* 0x000000081c107e2b */ /* 0x000fe20008000010 */
[----:B------:R-:W-:Y:S01]  /*25d0*/  UMOV UR8, 0x99999dfb ;  /* 0x99999dfb00087882 */ /* 0x000fe20000000000 */
[----:B------:R-:W-:-:S06]  /*25e0*/  UMOV UR9, 0x3f899999 ;  /* 0x3f89999900097882 */ /* 0x000fcc0000000000 */
[----:B------:R-:W-:Y:S01]  /*25f0*/  DFMA R26, R28, R16, UR8 ;  /* 0x000000081c1a7e2b */ /* 0x000fe20008000010 */
[----:B------:R-:W-:Y:S01]  /*2600*/  UMOV UR8, 0x55555555 ;  /* 0x5555555500087882 */ /* 0x000fe20000000000 */
[----:B------:R-:W-:-:S06]  /*2610*/  UMOV UR9, 0x3fb55555 ;  /* 0x3fb5555500097882 */ /* 0x000fcc0000000000 */
[----:B------:R-:W-:-:S08]  /*2620*/  DFMA R16, R28, R26, UR8 ;  /* 0x000000081c107e2b */ /* 0x000fd0000800001a */
[----:B------:R-:W-:Y:S01]  /*2630*/  DADD R20, -R16, UR8 ;  /* 0x0000000810147e29 */ /* 0x000fe20008000100 */
[----:B------:R-:W-:Y:S01]  /*2640*/  UMOV UR8, 0xb9e7b0 ;  /* 0x00b9e7b000087882 */ /* 0x000fe20000000000 */
[----:B------:R-:W-:-:S06]  /*2650*/  UMOV UR9, 0x3c46a4cb ;  /* 0x3c46a4cb00097882 */ /* 0x000fcc0000000000 */
[----:B------:R-:W-:Y:S02]  /*2660*/  DFMA R26, R28, R26, R20 ;  /* 0x0000001a1c1a722b */ /* 0x000fe40000000014 */
[C---:B------:R-:W-:Y:S02]  /*2670*/  DMUL R20, R14.reuse, R18 ;  /* 0x000000120e147228 */ /* 0x040fe40000000000 */
[----:B------:R-:W-:-:S04]  /*2680*/  DFMA R28, R14, R14, -R18 ;  /* 0x0000000e0e1c722b */ /* 0x000fc80000000812 */
[----:B------:R-:W-:Y:S01]  /*2690*/  DADD R24, R26, -UR8 ;  /* 0x800000081a187e29 */ /* 0x000fe20008000000 */
[----:B------:R-:W-:Y:S01]  /*26a0*/  UMOV UR8, 0x80000000 ;  /* 0x8000000000087882 */ /* 0x000fe20000000000 */
[C---:B------:R-:W-:Y:S01]  /*26b0*/  DFMA R26, R14.reuse, R18, -R20 ;  /* 0x000000120e1a722b */ /* 0x040fe20000000814 */
[----:B------:R-:W-:Y:S01]  /*26c0*/  UMOV UR9, 0x43300000 ;  /* 0x4330000000097882 */ /* 0x000fe20000000000 */
[----:B------:R-:W-:-:S04]  /*26d0*/  DFMA R28, R14, R30, R28 ;  /* 0x0000001e0e1c722b */ /* 0x000fc8000000001c */
[----:B------:R-:W-:Y:S02]  /*26e0*/  DADD R32, R16, R24 ;  /* 0x0000000010207229 */ /* 0x000fe40000000018 */
[----:B------:R-:W-:-:S06]  /*26f0*/  DFMA R26, R22, R18, R26 ;  /* 0x00000012161a722b */ /* 0x000fcc000000001a */
[----:B------:R-:W-:Y:S02]  /*2700*/  DMUL R18, R32, R20 ;  /* 0x0000001420127228 */ /* 0x000fe40000000000 */
[----:B------:R-:W-:Y:S02]  /*2710*/  DFMA R26, R14, R28, R26 ;  /* 0x0000001c0e1a722b */ /* 0x000fe4000000001a */
[----:B------:R-:W-:-:S04]  /*2720*/  DADD R28, R16, -R32 ;  /* 0x00000000101c7229 */ /* 0x000fc80000000820 */
[----:B------:R-:W-:-:S04]  /*2730*/  DFMA R16, R32, R20, -R18 ;  /* 0x000000142010722b */ /* 0x000fc80000000812 */
[----:B------:R-:W-:-:S04]  /*2740*/  DADD R28, R24, R28 ;  /* 0x00000000181c7229 */ /* 0x000fc8000000001c */
[----:B------:R-:W-:-:S08]  /*2750*/  DFMA R16, R32, R26, R16 ;  /* 0x0000001a2010722b */ /* 0x000fd00000000010 */
[----:B------:R-:W-:-:S08]  /*2760*/  DFMA R28, R28, R20, R16 ;  /* 0x000000141c1c722b */ /* 0x000fd00000000010 */
[----:B------:R-:W-:-:S08]  /*2770*/  DADD R16, R18, R28 ;  /* 0x0000000012107229 */ /* 0x000fd0000000001c */
[--C-:B------:R-:W-:Y:S02]  /*2780*/  DADD R20, R14, R16.reuse ;  /* 0x000000000e147229 */ /* 0x100fe40000000010 */
[----:B------:R-:W-:-:S06]  /*2790*/  DADD R18, R18, -R16 ;  /* 0x0000000012127229 */ /* 0x000fcc0000000810 */
[----:B------:R-:W-:Y:S02]  /*27a0*/  DADD R14, R14, -R20 ;  /* 0x000000000e0e7229 */ /* 0x000fe40000000814 */
[----:B------:R-:W-:-:S06]  /*27b0*/  DADD R18, R28, R18 ;  /* 0x000000001c127229 */ /* 0x000fcc0000000012 */
[----:B------:R-:W-:-:S08]  /*27c0*/  DADD R14, R16, R14 ;  /* 0x00000000100e7229 */ /* 0x000fd0000000000e */
[----:B------:R-:W-:-:S08]  /*27d0*/  DADD R14, R18, R14 ;  /* 0x00000000120e7229 */ /* 0x000fd0000000000e */
[----:B------:R-:W-:Y:S01]  /*27e0*/  DADD R22, R22, R14 ;  /* 0x0000000016167229 */ /* 0x000fe2000000000e */
[----:B------:R-:W-:Y:S01]  /*27f0*/  HFMA2 R15, -RZ, RZ, 3.59375, 0 ;  /* 0x43300000ff0f7431 */ /* 0x000fe200000001ff */
[----:B------:R-:W-:-:S06]  /*2800*/  LOP3.LUT R14, R12, 0x80000000, RZ, 0x3c, !PT ;  /* 0x800000000c0e7812 */ /* 0x000fcc00078e3cff */
[----:B------:R-:W-:Y:S02]  /*2810*/  DADD R16, R20, R22 ;  /* 0x0000000014107229 */ /* 0x000fe40000000016 */
[----:B------:R-:W-:Y:S01]  /*2820*/  DADD R14, R14, -UR8 ;  /* 0x800000080e0e7e29 */ /* 0x000fe20008000000 */
[----:B------:R-:W-:Y:S01]  /*2830*/  UMOV UR8, 0xfefa39ef ;  /* 0xfefa39ef00087882 */ /* 0x000fe20000000000 */
[----:B------:R-:W-:-:S04]  /*2840*/  UMOV UR9, 0x3fe62e42 ;  /* 0x3fe62e4200097882 */ /* 0x000fc80000000000 */
[--C-:B------:R-:W-:Y:S02]  /*2850*/  DADD R20, R20, -R16.reuse ;  /* 0x0000000014147229 */ /* 0x100fe40000000810 */
[----:B------:R-:W-:-:S06]  /*2860*/  DFMA R12, R14, UR8, R16 ;  /* 0x000000080e0c7c2b */ /* 0x000fcc0008000010 */
[----:B------:R-:W-:Y:S02]  /*2870*/  DADD R20, R22, R20 ;  /* 0x0000000016147229 */ /* 0x000fe40000000014 */
[----:B------:R-:W-:-:S08]  /*2880*/  DFMA R18, R14, -UR8, R12 ;  /* 0x800000080e127c2b */ /* 0x000fd0000800000c */
[----:B------:R-:W-:-:S08]  /*2890*/  DADD R18, -R16, R18 ;  /* 0x0000000010127229 */ /* 0x000fd00000000112 */
[----:B------:R-:W-:-:S08]  /*28a0*/  DADD R18, R20, -R18 ;  /* 0x0000000014127229 */ /* 0x000fd00000000812 */
[----:B------:R-:W-:Y:S01]  /*28b0*/  DFMA R18, R14, UR10, R18 ;  /* 0x0000000a0e127c2b */ /* 0x000fe20008000012 */
[----:B------:R-:W-:Y:S01]  /*28c0*/  UMOV UR10, 0xd70a3d71 ;  /* 0xd70a3d71000a7882 */ /* 0x000fe20000000000 */
[----:B------:R-:W-:-:S06]  /*28d0*/  UMOV UR11, 0x3fcd70a3 ;  /* 0x3fcd70a3000b7882 */ /* 0x000fcc0000000000 */
[----:B------:R-:W-:-:S08]  /*28e0*/  DADD R14, R12, R18 ;  /* 0x000000000c0e7229 */ /* 0x000fd00000000012 */
[----:B------:R-:W-:Y:S02]  /*28f0*/  DADD R12, R12, -R14 ;  /* 0x000000000c0c7229 */ /* 0x000fe4000000080e */
[----:B------:R-:W-:-:S06]  /*2900*/  DMUL R16, R14, UR10 ;  /* 0x0000000a0e107c28 */ /* 0x000fcc0008000000 */
[----:B------:R-:W-:Y:S02]  /*2910*/  DADD R12, R18, R12 ;  /* 0x00000000120c7229 */ /* 0x000fe4000000000c */
[----:B------:R-:W-:-:S08]  /*2920*/  DFMA R20, R14, UR10, -R16 ;  /* 0x0000000a0e147c2b */ /* 0x000fd00008000810 */
[----:B------:R-:W-:Y:S01]  /*2930*/  DFMA R20, R12, UR10, R20 ;  /* 0x0000000a0c147c2b */ /* 0x000fe20008000014 */
[----:B------:R-:W-:Y:S01]  /*2940*/  HFMA2 R13, -RZ, RZ, 1.9912109375, 0.00128841400146484375 ;  /* 0x3ff71547ff0d7431 */ /* 0x000fe200000001ff */
[----:B------:R-:W-:-:S06]  /*2950*/  MOV R12, 0x652b82fe ;  /* 0x652b82fe000c7802 */ /* 0x000fcc0000000f00 */
[----:B------:R-:W-:-:S08]  /*2960*/  DADD R14, R16, R20 ;  /* 0x00000000100e7229 */ /* 0x000fd00000000014 */
[----:B------:R-:W-:Y:S02]  /*2970*/  DFMA R12, R14, R12, 6.75539944105574400000e+15 ;  /* 0x433800000e0c742b */ /* 0x000fe4000000000c */
[----:B------:R-:W-:Y:S01]  /*2980*/  FSETP.GEU.AND P0, PT, |R15|, 4.1917929649353027344, PT ;  /* 0x4086232b0f00780b */ /* 0x000fe20003f0e200 */
[----:B------:R-:W-:-:S05]  /*2990*/  DADD R16, R16, -R14 ;  /* 0x0000000010107229 */ /* 0x000fca000000080e */
[----:B------:R-:W-:-:S03]  /*29a0*/  DADD R18, R12, -6.75539944105574400000e+15 ;  /* 0xc33800000c127429 */ /* 0x000fc60000000000 */
[----:B------:R-:W-:-:S05]  /*29b0*/  DADD R20, R20, R16 ;  /* 0x0000000014147229 */ /* 0x000fca0000000010 */
[----:B------:R-:W-:Y:S01]  /*29c0*/  DFMA R22, R18, -UR8, R14 ;  /* 0x8000000812167c2b */ /* 0x000fe2000800000e */
[----:B------:R-:W-:Y:S01]  /*29d0*/  UMOV UR8, 0x3b39803f ;  /* 0x3b39803f00087882 */ /* 0x000fe20000000000 */
[----:B------:R-:W-:-:S06]  /*29e0*/  UMOV UR9, 0x3c7abc9e ;  /* 0x3c7abc9e00097882 */ /* 0x000fcc0000000000 */
[----:B------:R-:W-:Y:S01]  /*29f0*/  DFMA R18, R18, -UR8, R22 ;  /* 0x8000000812127c2b */ /* 0x000fe20008000016 */
[----:B------:R-:W-:Y:S01]  /*2a00*/  UMOV UR8, 0x69ce2bdf ;  /* 0x69ce2bdf00087882 */ /* 0x000fe20000000000 */
[----:B------:R-:W-:Y:S01]  /*2a10*/  HFMA2 R23, -RZ, RZ, 1.642578125, -0.00021207332611083984375 ;  /* 0x3e928af3ff177431 */ /* 0x000fe200000001ff */
[----:B------:R-:W-:Y:S01]  /*2a20*/  MOV R22, 0xfca213ea ;  /* 0xfca213ea00167802 */ /* 0x000fe20000000f00 */
[----:B------:R-:W-:-:S05]  /*2a30*/  UMOV UR9, 0x3e5ade15 ;  /* 0x3e5ade1500097882 */ /* 0x000fca0000000000 */
[----:B------:R-:W-:Y:S01]  /*2a40*/  DFMA R22, R18, UR8, R22 ;  /* 0x0000000812167c2b */ /* 0x000fe20008000016 */
[----:B------:R-:W-:Y:S01]  /*2a50*/  UMOV UR8, 0x62401315 ;  /* 0x6240131500087882 */ /* 0x000fe20000000000 */
[----:B------:R-:W-:-:S06]  /*2a60*/  UMOV UR9, 0x3ec71dee ;  /* 0x3ec71dee00097882 */ /* 0x000fcc0000000000 */
[----:B------:R-:W-:Y:S01]  /*2a70*/  DFMA R22, R18, R22, UR8 ;  /* 0x0000000812167e2b */ /* 0x000fe20008000016 */
        /* <DEDUP_REMOVED lines=20> */
[----:B------:R-:W-:-:S08]  /*2bc0*/  DFMA R22, R18, R22, UR8 ;  /* 0x0000000812167e2b */ /* 0x000fd00008000016 */
[----:B------:R-:W-:-:S08]  /*2bd0*/  DFMA R22, R18, R22, 1 ;  /* 0x3ff000001216742b */ /* 0x000fd00000000016 */
[----:B------:R-:W-:-:S10]  /*2be0*/  DFMA R18, R18, R22, 1 ;  /* 0x3ff000001212742b */ /* 0x000fd40000000016 */
[----:B------:R-:W-:Y:S02]  /*2bf0*/  LEA R17, R12, R19, 0x14 ;  /* 0x000000130c117211 */ /* 0x000fe400078ea0ff */
[----:B------:R-:W-:Y:S01]  /*2c00*/  MOV R16, R18 ;  /* 0x0000001200107202 */ /* 0x000fe20000000f00 */
[----:B------:R-:W-:Y:S06]  /*2c10*/  @!P0 BRA `(.L_x_15) ;  /* 0x0000000000308947 */ /* 0x000fec0003800000 */
[----:B------:R-:W-:Y:S01]  /*2c20*/  FSETP.GEU.AND P1, PT, |R15|, 4.2275390625, PT ;  /* 0x408748000f00780b */ /* 0x000fe20003f2e200 */
[C---:B------:R-:W-:Y:S02]  /*2c30*/  DADD R16, R14.reuse, +INF ;  /* 0x7ff000000e107429 */ /* 0x040fe40000000000 */
[----:B------:R-:W-:-:S08]  /*2c40*/  DSETP.GEU.AND P0, PT, R14, RZ, PT ;  /* 0x000000ff0e00722a */ /* 0x000fd00003f0e000 */
[----:B------:R-:W-:Y:S02]  /*2c50*/  FSEL R16, R16, RZ, P0 ;  /* 0x000000ff10107208 */ /* 0x000fe40000000000 */
[----:B------:R-:W-:Y:S02]  /*2c60*/  @!P1 LEA.HI R5, R12, R12, RZ, 0x1 ;  /* 0x0000000c0c059211 */ /* 0x000fe400078f08ff */
[----:B------:R-:W-:Y:S02]  /*2c70*/  FSEL R17, R17, RZ, P0 ;  /* 0x000000ff11117208 */ /* 0x000fe40000000000 */
[----:B------:R-:W-:-:S04]  /*2c80*/  @!P1 SHF.R.S32.HI R5, RZ, 0x1, R5 ;  /* 0x00000001ff059819 */ /* 0x000fc80000011405 */
[----:B------:R-:W-:Y:S02]  /*2c90*/  @!P1 IADD3 R12, PT, PT, R12, -R5, RZ ;  /* 0x800000050c0c9210 */ /* 0x000fe40007ffe0ff */
[----:B------:R-:W-:Y:S02]  /*2ca0*/  @!P1 LEA R19, R5, R19, 0x14 ;  /* 0x0000001305139211 */ /* 0x000fe400078ea0ff */
[----:B------:R-:W-:Y:S02]  /*2cb0*/  @!P1 LEA R13, R12, 0x3ff00000, 0x14 ;  /* 0x3ff000000c0d9811 */ /* 0x000fe400078ea0ff */
[----:B------:R-:W-:-:S06]  /*2cc0*/  @!P1 MOV R12, RZ ;  /* 0x000000ff000c9202 */ /* 0x000fcc0000000f00 */
[----:B------:R-:W-:-:S11]  /*2cd0*/  @!P1 DMUL R16, R18, R12 ;  /* 0x0000000c12109228 */ /* 0x000fd60000000000 */
.L_x_15:
[----:B------:R-:W-:Y:S01]  /*2ce0*/  DFMA R20, R20, R16, R16 ;  /* 0x000000101414722b */ /* 0x000fe20000000010 */
[----:B------:R-:W-:Y:S01]  /*2cf0*/  MOV R35, 0x0 ;  /* 0x0000000000237802 */ /* 0x000fe20000000f00 */
[----:B------:R-:W-:-:S08]  /*2d00*/  DSETP.NEU.AND P0, PT, |R16|, +INF , PT ;  /* 0x7ff000001000742a */ /* 0x000fd00003f0d200 */
[----:B------:R-:W-:Y:S02]  /*2d10*/  FSEL R14, R16, R20, !P0 ;  /* 0x00000014100e7208 */ /* 0x000fe40004000000 */
[----:B------:R-:W-:Y:S01]  /*2d20*/  FSEL R16, R17, R21, !P0 ;  /* 0x0000001511107208 */ /* 0x000fe20004000000 */
[----:B------:R-:W-:Y:S06]  /*2d30*/  RET.REL.NODEC R34 `(_Z15kernelgpuPaira1IfEvPT_S1_S1_S1_PiS2_S2_S2_S1_S1_S2_iiiiii) ;  /* 0xffffffd022b07950 */ /* 0x000fec0003c3ffff */
.L_x_16:
[----:B------:R-:W-:-:S00]  /*2d40*/  BRA `(.L_x_16) ;  /* 0xfffffffc00fc7947 */ /* 0x000fc0000383ffff */
[----:B------:R-:W-:-:S00]  /*2d50*/  NOP ;  /* 0x0000000000007918 */ /* 0x000fc00000000000 */
        /* <DEDUP_REMOVED lines=10> */
.L_x_57:


//--------------------- .text._Z15kernelgpuPaira1IdEvPT_S1_S1_S1_PiS2_S2_S2_S1_S1_S2_iiiiii --------------------------
	.section	.text._Z15kernelgpuPaira1IdEvPT_S1_S1_S1_PiS2_S2_S2_S1_S1_S2_iiiiii,"ax",@progbits
	.align	128
        .global         _Z15kernelgpuPaira1IdEvPT_S1_S1_S1_PiS2_S2_S2_S1_S1_S2_iiiiii
        .type           _Z15kernelgpuPaira1IdEvPT_S1_S1_S1_PiS2_S2_S2_S1_S1_S2_iiiiii,@function
        .size           _Z15kernelgpuPaira1IdEvPT_S1_S1_S1_PiS2_S2_S2_S1_S1_S2_iiiiii,(.L_x_60 - _Z15kernelgpuPaira1IdEvPT_S1_S1_S1_PiS2_S2_S2_S1_S1_S2_iiiiii)
        .other          _Z15kernelgpuPaira1IdEvPT_S1_S1_S1_PiS2_S2_S2_S1_S1_S2_iiiiii,@"STO_CUDA_ENTRY STV_DEFAULT"
_Z15kernelgpuPaira1IdEvPT_S1_S1_S1_PiS2_S2_S2_S1_S1_S2_iiiiii:
.text._Z15kernelgpuPaira1IdEvPT_S1_S1_S1_PiS2_S2_S2_S1_S1_S2_iiiiii:
        /* <DEDUP_REMOVED lines=12> */
.L_x_44:
[----:B------:R-:W0:Y:S01]  /*00c0*/  LDC.64 R2, c[0x0][0x388] ;  /* 0x0000e200ff027b82 */ /* 0x000e220000000a00 */
[----:B------:R-:W-:-:S07]  /*00d0*/  IMAD R5, R9, 0x3, RZ ;  /* 0x0000000309057824 */ /* 0x000fce00078e02ff */
[----:B------:R-:W3:Y:S08]  /*00e0*/  LDC.64 R12, c[0x0][0x3a0] ;  /* 0x0000e800ff0c7b82 */ /* 0x000ef00000000a00 */
[----:B------:R-:W4:Y:S01]  /*00f0*/  LDC.64 R14, c[0x0][0x3a8] ;  /* 0x0000ea00ff0e7b82 */ /* 0x000f220000000a00 */
[----:B0-----:R-:W-:-:S05]  /*0100*/  IMAD.WIDE R2, R5, 0x8, R2 ;  /* 0x0000000805027825 */ /* 0x001fca00078e0202 */
[----:B-1----:R-:W2:Y:S04]  /*0110*/  LDG.E.64 R6, desc[UR4][R2.64+0x8] ;  /* 0x0000080402067981 */ /* 0x002ea8000c1e1b00 */
[----:B------:R-:W2:Y:S04]  /*0120*/  LDG.E.64 R4, desc[UR4][R2.64] ;  /* 0x0000000402047981 */ /* 0x000ea8000c1e1b00 */
[----:B------:R-:W2:Y:S01]  /*0130*/  LDG.E.64 R10, desc[UR4][R2.64+0x10] ;  /* 0x00001004020a7981 */ /* 0x000ea2000c1e1b00 */
[----:B---3--:R-:W-:-:S04]  /*0140*/  IMAD.WIDE R12, R9, 0x4, R12 ;  /* 0x00000004090c7825 */ /* 0x008fc800078e020c */
[----:B----4-:R-:W-:Y:S02]  /*0150*/  IMAD.WIDE R14, R9, 0x4, R14 ;  /* 0x00000004090e7825 */ /* 0x010fe400078e020e */
[----:B------:R0:W5:Y:S04]  /*0160*/  LDG.E R12, desc[UR4][R12.64] ;  /* 0x000000040c0c7981 */ /* 0x000168000c1e1900 */
[----:B------:R0:W5:Y:S01]  /*0170*/  LDG.E R14, desc[UR4][R14.64] ;  /* 0x000000040e0e7981 */ /* 0x000162000c1e1900 */
[----:B------:R-:W-:Y:S01]  /*0180*/  BSSY.RECONVERGENT B0, `(.L_x_17) ;  /* 0x0000018000007945 */ /* 0x000fe20003800200 */
[----:B--2---:R-:W-:-:S08]  /*0190*/  DMUL R6, R6, R6 ;  /* 0x0000000606067228 */ /* 0x004fd00000000000 */
[----:B------:R-:W-:-:S08]  /*01a0*/  DFMA R6, R4, R4, R6 ;  /* 0x000000040406722b */ /* 0x000fd00000000006 */
[----:B------:R-:W-:Y:S01]  /*01b0*/  DFMA R10, R10, R10, R6 ;  /* 0x0000000a0a0a722b */ /* 0x000fe20000000006 */
[----:B------:R-:W-:Y:S02]  /*01c0*/  IMAD.MOV.U32 R6, RZ, RZ, 0x0 ;  /* 0x00000000ff067424 */ /* 0x000fe400078e00ff */
[----:B------:R-:W-:-:S03]  /*01d0*/  IMAD.MOV.U32 R7, RZ, RZ, 0x3fd80000 ;  /* 0x3fd80000ff077424 */ /* 0x000fc600078e00ff */
[----:B------:R-:W1:Y:S04]  /*01e0*/  MUFU.RSQ64H R5, R11 ;  /* 0x0000000b00057308 */ /* 0x000e680000001c00 */
[----:B------:R-:W-:-:S05]  /*01f0*/  VIADD R4, R11, 0xfcb00000 ;  /* 0xfcb000000b047836 */ /* 0x000fca0000000000 */
[----:B------:R-:W-:Y:S01]  /*0200*/  ISETP.GE.U32.AND P0, PT, R4, 0x7ca00000, PT ;  /* 0x7ca000000400780c */ /* 0x000fe20003f06070 */
[----:B-1----:R-:W-:-:S08]  /*0210*/  DMUL R2, R4, R4 ;  /* 0x0000000404027228 */ /* 0x002fd00000000000 */
[----:B------:R-:W-:-:S08]  /*0220*/  DFMA R2, R10, -R2, 1 ;  /* 0x3ff000000a02742b */ /* 0x000fd00000000802 */
[----:B------:R-:W-:Y:S02]  /*0230*/  DFMA R6, R2, R6, 0.5 ;  /* 0x3fe000000206742b */ /* 0x000fe40000000006 */
[----:B------:R-:W-:-:S08]  /*0240*/  DMUL R2, R4, R2 ;  /* 0x0000000204027228 */ /* 0x000fd00000000000 */
[----:B------:R-:W-:-:S08]  /*0250*/  DFMA R16, R6, R2, R4 ;  /* 0x000000020610722b */ /* 0x000fd00000000004 */
[----:B------:R-:W-:Y:S02]  /*0260*/  DMUL R18, R10, R16 ;  /* 0x000000100a127228 */ /* 0x000fe40000000000 */
[----:B------:R-:W-:Y:S01]  /*0270*/  VIADD R7, R17, 0xfff00000 ;  /* 0xfff0000011077836 */ /* 0x000fe20000000000 */
[----:B------:R-:W-:-:S05]  /*0280*/  MOV R6, R16 ;  /* 0x0000001000067202 */ /* 0x000fca0000000f00 */
[----:B------:R-:W-:-:S08]  /*0290*/  DFMA R20, R18, -R18, R10 ;  /* 0x800000121214722b */ /* 0x000fd0000000000a */
[----:B------:R-:W-:Y:S01]  /*02a0*/  DFMA R2, R20, R6, R18 ;  /* 0x000000061402722b */ /* 0x000fe20000000012 */
[----:B0-----:R-:W-:Y:S10]  /*02b0*/  @!P0 BRA `(.L_x_18) ;  /* 0x0000000000108947 */ /* 0x001ff40003800000 */
[----:B------:R-:W-:-:S07]  /*02c0*/  MOV R2, 0x2e0 ;  /* 0x000002e000027802 */ /* 0x000fce0000000f00 */
[----:B-----5:R-:W-:Y:S05]  /*02d0*/  CALL.REL.NOINC `($__internal_3_$__cuda_sm20_dsqrt_rn_f64_mediumpath_v1) ;  /* 0x0000002c002c7944 */ /* 0x020fea0003c00000 */
[----:B------:R-:W-:Y:S02]  /*02e0*/  IMAD.MOV.U32 R2, RZ, RZ, R4 ;  /* 0x000000ffff027224 */ /* 0x000fe400078e0004 */
[----:B------:R-:W-:-:S07]  /*02f0*/  IMAD.MOV.U32 R3, RZ, RZ, R5 ;  /* 0x000000ffff037224 */ /* 0x000fce00078e0005 */
.L_x_18:
[----:B------:R-:W-:Y:S05]  /*0300*/  BSYNC.RECONVERGENT B0 ;  /* 0x0000000000007941 */ /* 0x000fea0003800200 */
.L_x_17:
[----:B-----5:R-:W0:Y:S01]  /*0310*/  I2F.F64 R12, R12 ;  /* 0x0000000c000c7312 */ /* 0x020e220000201c00 */
[----:B------:R-:W-:Y:S01]  /*0320*/  IMAD.MOV.U32 R4, RZ, RZ, 0x0 ;  /* 0x00000000ff047424 */ /* 0x000fe200078e00ff */
[----:B------:R-:W-:Y:S01]  /*0330*/  BSSY.RECONVERGENT B0, `(.L_x_19) ;  /* 0x000000e000007945 */ /* 0x000fe20003800200 */
[----:B------:R-:W-:-:S05]  /*0340*/  IMAD.MOV.U32 R5, RZ, RZ, 0x40410000 ;  /* 0x40410000ff057424 */ /* 0x000fca00078e00ff */
[----:B------:R-:W1:Y:S01]  /*0350*/  I2F.F64 R14, R14 ;  /* 0x0000000e000e7312 */ /* 0x000e620000201c00 */
[----:B0-----:R-:W-:-:S08]  /*0360*/  DFMA R4, R12, -R4, 83 ;  /* 0x4054c0000c04742b */ /* 0x001fd00000000804 */
[----:B------:R-:W-:-:S14]  /*0370*/  DSETP.NEU.AND P0, PT, R4, RZ, PT ;  /* 0x000000ff0400722a */ /* 0x000fdc0003f0d000 */
[----:B------:R-:W-:Y:S01]  /*0380*/  @!P0 CS2R R10, SRZ ;  /* 0x00000000000a8805 */ /* 0x000fe2000001ff00 */
[----:B-1----:R-:W-:Y:S06]  /*0390*/  @!P0 BRA `(.L_x_20) ;  /* 0x00000000001c8947 */ /* 0x002fec0003800000 */
[----:B------:R-:W-:Y:S01]  /*03a0*/  DADD R16, -RZ, |R4| ;  /* 0x00000000ff107229 */ /* 0x000fe20000000504 */
[----:B------:R-:W-:-:S09]  /*03b0*/  MOV R8, 0x3e0 ;  /* 0x000003e000087802 */ /* 0x000fd20000000f00 */
[----:B------:R-:W-:-:S07]  /*03c0*/  MOV R20, R16 ;  /* 0x0000001000147202 */ /* 0x000fce0000000f00 */
[----:B------:R-:W-:Y:S05]  /*03d0*/  CALL.REL.NOINC `($_Z15kernelgpuPaira1IdEvPT_S1_S1_S1_PiS2_S2_S2_S1_S1_S2_iiiiii$__internal_accurate_pow) ;  /* 0x0000002c009c7944 */ /* 0x000fea0003c00000 */
[----:B------:R-:W-:-:S04]  /*03e0*/  ISETP.GE.AND P0, PT, R5, RZ, PT ;  /* 0x000000ff0500720c */ /* 0x000fc80003f06270 */
[----:B------:R-:W-:Y:S02]  /*03f0*/  FSEL R10, R18, RZ, P0 ;  /* 0x000000ff120a7208 */ /* 0x000fe40000000000 */
[----:B------:R-:W-:-:S07]  /*0400*/  FSEL R11, R19, -QNAN , P0 ;  /* 0xfff80000130b7808 */ /* 0x000fce0000000000 */
.L_x_20:
[----:B------:R-:W-:Y:S05]  /*0410*/  BSYNC.RECONVERGENT B0 ;  /* 0x0000000000007941 */ /* 0x000fea0003800200 */
.L_x_19:
[----:B------:R-:W-:Y:S01]  /*0420*/  IMAD.MOV.U32 R6, RZ, RZ, 0x0 ;  /* 0x00000000ff067424 */ /* 0x000fe200078e00ff */
[----:B------:R-:W-:Y:S01]  /*0430*/  UMOV UR8, 0xd70a3d71 ;  /* 0xd70a3d7100087882 */ /* 0x000fe20000000000 */
[----:B------:R-:W-:Y:S01]  /*0440*/  IMAD.MOV.U32 R7, RZ, RZ, 0x40410000 ;  /* 0x40410000ff077424 */ /* 0x000fe200078e00ff */
[----:B------:R-:W-:Y:S01]  /*0450*/  UMOV UR9, 0x3fcd70a3 ;  /* 0x3fcd70a300097882 */ /* 0x000fe20000000000 */
[C---:B------:R-:W-:Y:S01]  /*0460*/  DSETP.NEU.AND P1, PT, |R4|.reuse, +INF , PT ;  /* 0x7ff000000400742a */ /* 0x040fe20003f2d200 */
[----:B------:R-:W-:Y:S01]  /*0470*/  BSSY.RECONVERGENT B0, `(.L_x_21) ;  /* 0x0000014000007945 */ /* 0x000fe20003800200 */
[----:B------:R-:W-:Y:S02]  /*0480*/  DADD R16, R4, UR8 ;  /* 0x0000000804107e29 */ /* 0x000fe40008000000 */
[----:B------:R-:W-:Y:S02]  /*0490*/  DFMA R6, R14, -R6, 83 ;  /* 0x4054c0000e06742b */ /* 0x000fe40000000806 */
[----:B------:R-:W-:-:S06]  /*04a0*/  DSETP.NEU.AND P2, PT, R4, 1, PT ;  /* 0x3ff000000400742a */ /* 0x000fcc0003f4d000 */
[----:B------:R-:W-:Y:S01]  /*04b0*/  DSETP.NEU.AND P3, PT, R6, RZ, PT ;  /* 0x000000ff0600722a */ /* 0x000fe20003f6d000 */
[----:B------:R-:W-:-:S04]  /*04c0*/  LOP3.LUT R16, R17, 0x7ff00000, RZ, 0xc0, !PT ;  /* 0x7ff0000011107812 */ /* 0x000fc800078ec0ff */
[----:B------:R-:W-:-:S04]  /*04d0*/  ISETP.NE.AND P0, PT, R16, 0x7ff00000, PT ;  /* 0x7ff000001000780c */ /* 0x000fc80003f05270 */
[----:B------:R-:W-:Y:S02]  /*04e0*/  @!P1 FSEL R10, R10, RZ, P0 ;  /* 0x000000ff0a0a9208 */ /* 0x000fe40000000000 */
[----:B------:R-:W-:Y:S02]  /*04f0*/  @!P1 FSEL R11, R11, +QNAN , P0 ;  /* 0x7ff000000b0b9808 */ /* 0x000fe40000000000 */
[----:B------:R-:W-:Y:S02]  /*0500*/  FSEL R10, R10, RZ, P2 ;  /* 0x000000ff0a0a7208 */ /* 0x000fe40001000000 */
[----:B------:R-:W-:Y:S02]  /*0510*/  @!P3 CS2R R4, SRZ ;  /* 0x000000000004b805 */ /* 0x000fe4000001ff00 */
[----:B------:R-:W-:Y:S01]  /*0520*/  FSEL R11, R11, 1.875, P2 ;  /* 0x3ff000000b0b7808 */ /* 0x000fe20001000000 */
[----:B------:R-:W-:Y:S06]  /*0530*/  @!P3 BRA `(.L_x_22) ;  /* 0x00000000001cb947 */ /* 0x000fec0003800000 */
[----:B------:R-:W-:Y:S01]  /*0540*/  DADD R16, -RZ, |R6| ;  /* 0x00000000ff107229 */ /* 0x000fe20000000506 */
[----:B------:R-:W-:-:S09]  /*0550*/  MOV R8, 0x580 ;  /* 0x0000058000087802 */ /* 0x000fd20000000f00 */
[----:B------:R-:W-:-:S07]  /*0560*/  IMAD.MOV.U32 R20, RZ, RZ, R16 ;  /* 0x000000ffff147224 */ /* 0x000fce00078e0010 */
[----:B------:R-:W-:Y:S05]  /*0570*/  CALL.REL.NOINC `($_Z15kernelgpuPaira1IdEvPT_S1_S1_S1_PiS2_S2_S2_S1_S1_S2_iiiiii$__internal_accurate_pow) ;  /* 0x0000002c00347944 */ /* 0x000fea0003c00000 */
[----:B------:R-:W-:-:S04]  /*0580*/  ISETP.GE.AND P0, PT, R7, RZ, PT ;  /* 0x000000ff0700720c */ /* 0x000fc80003f06270 */
[----:B------:R-:W-:Y:S02]  /*0590*/  FSEL R4, R18, RZ, P0 ;  /* 0x000000ff12047208 */ /* 0x000fe40000000000 */
[----:B------:R-:W-:-:S07]  /*05a0*/  FSEL R5, R19, -QNAN , P0 ;  /* 0xfff8000013057808 */ /* 0x000fce0000000000 */
.L_x_22:
[----:B------:R-:W-:Y:S05]  /*05b0*/  BSYNC.RECONVERGENT B0 ;  /* 0x0000000000007941 */ /* 0x000fea0003800200 */
.L_x_21:
[----:B------:R-:W-:Y:S01]  /*05c0*/  UMOV UR8, 0xd70a3d71 ;  /* 0xd70a3d7100087882 */ /* 0x000fe20000000000 */
[----:B------:R-:W-:Y:S01]  /*05d0*/  UMOV UR9, 0x3fcd70a3 ;  /* 0x3fcd70a300097882 */ /* 0x000fe20000000000 */
[C---:B------:R-:W-:Y:S01]  /*05e0*/  DSETP.NEU.AND P1, PT, |R6|.reuse, +INF , PT ;  /* 0x7ff000000600742a */ /* 0x040fe20003f2d200 */
[----:B------:R-:W-:Y:S01]  /*05f0*/  IMAD.MOV.U32 R44, RZ, RZ, 0x652b82fe ;  /* 0x652b82feff2c7424 */ /* 0x000fe200078e00ff */
[C---:B------:R-:W-:Y:S01]  /*0600*/  DADD R16, R6.reuse, UR8 ;  /* 0x0000000806107e29 */ /* 0x040fe20008000000 */
[----:B------:R-:W-:Y:S01]  /*0610*/  UMOV UR8, 0x61f3bcfb ;  /* 0x61f3bcfb00087882 */ /* 0x000fe20000000000 */
[----:B------:R-:W-:Y:S01]  /*0620*/  DSETP.NEU.AND P2, PT, R6, 1, PT ;  /* 0x3ff000000600742a */ /* 0x000fe20003f4d000 */
[----:B------:R-:W-:Y:S01]  /*0630*/  UMOV UR9, 0x403caf7d ;  /* 0x403caf7d00097882 */ /* 0x000fe20000000000 */
[----:B------:R-:W-:Y:S01]  /*0640*/  MOV R45, 0x3ff71547 ;  /* 0x3ff71547002d7802 */ /* 0x000fe20000000f00 */
[----:B------:R-:W-:Y:S01]  /*0650*/  IMAD.MOV.U32 R42, RZ, RZ, 0x3b39803f ;  /* 0x3b39803fff2a7424 */ /* 0x000fe200078e00ff */
[----:B------:R-:W-:Y:S01]  /*0660*/  MOV R40, 0x69ce2bdf ;  /* 0x69ce2bdf00287802 */ /* 0x000fe20000000f00 */
[----:B------:R-:W-:Y:S01]  /*0670*/  IMAD.MOV.U32 R43, RZ, RZ, 0x3c7abc9e ;  /* 0x3c7abc9eff2b7424 */ /* 0x000fe200078e00ff */
[----:B------:R-:W-:Y:S01]  /*0680*/  MOV R37, 0x3ec71dee ;  /* 0x3ec71dee00257802 */ /* 0x000fe20000000f00 */
[----:B------:R-:W-:Y:S01]  /*0690*/  IMAD.MOV.U32 R41, RZ, RZ, 0x3e5ade15 ;  /* 0x3e5ade15ff297424 */ /* 0x000fe200078e00ff */
[----:B------:R-:W-:Y:S01]  /*06a0*/  LOP3.LUT R16, R17, 0x7ff00000, RZ, 0xc0, !PT ;  /* 0x7ff0000011107812 */ /* 0x000fe200078ec0ff */
[----:B------:R-:W-:Y:S01]  /*06b0*/  IMAD.MOV.U32 R17, RZ, RZ, 0x3fe62e42 ;  /* 0x3fe62e42ff117424 */ /* 0x000fe200078e00ff */
[----:B------:R-:W-:Y:S01]  /*06c0*/  MOV R30, 0x1852b7af ;  /* 0x1852b7af001e7802 */ /* 0x000fe20000000f00 */
[----:B------:R-:W-:Y:S01]  /*06d0*/  IMAD.MOV.U32 R38, RZ, RZ, -0x35dec16 ;  /* 0xfca213eaff267424 */ /* 0x000fe200078e00ff */
[----:B------:R-:W-:Y:S01]  /*06e0*/  ISETP.NE.AND P0, PT, R16, 0x7ff00000, PT ;  /* 0x7ff000001000780c */ /* 0x000fe20003f05270 */
[----:B------:R-:W-:Y:S01]  /*06f0*/  IMAD.MOV.U32 R16, RZ, RZ, -0x105c611 ;  /* 0xfefa39efff107424 */ /* 0x000fe200078e00ff */
[----:B------:R-:W-:Y:S01]  /*0700*/  MOV R27, 0x3fa55555 ;  /* 0x3fa55555001b7802 */ /* 0x000fe20000000f00 */
[----:B------:R-:W-:Y:S01]  /*0710*/  IMAD.MOV.U32 R39, RZ, RZ, 0x3e928af3 ;  /* 0x3e928af3ff277424 */ /* 0x000fe200078e00ff */
[----:B------:R-:W-:Y:S01]  /*0720*/  @!P1 FSEL R4, R4, RZ, P0 ;  /* 0x000000ff04049208 */ /* 0x000fe20000000000 */
[----:B------:R-:W-:Y:S01]  /*0730*/  IMAD.MOV.U32 R36, RZ, RZ, 0x62401315 ;  /* 0x62401315ff247424 */ /* 0x000fe200078e00ff */
[----:B------:R-:W-:Y:S01]  /*0740*/  @!P1 FSEL R5, R5, +QNAN , P0 ;  /* 0x7ff0000005059808 */ /* 0x000fe20000000000 */
[----:B------:R-:W-:Y:S01]  /*0750*/  IMAD.MOV.U32 R34, RZ, RZ, 0x7c89eb71 ;  /* 0x7c89eb71ff227424 */ /* 0x000fe200078e00ff */
[----:B------:R-:W-:Y:S01]  /*0760*/  FSEL R24, R4, RZ, P2 ;  /* 0x000000ff04187208 */ /* 0x000fe20001000000 */
[----:B------:R-:W-:Y:S01]  /*0770*/  IMAD.MOV.U32 R35, RZ, RZ, 0x3efa0199 ;  /* 0x3efa0199ff237424 */ /* 0x000fe200078e00ff */
[----:B------:R-:W-:Y:S01]  /*0780*/  FSEL R25, R5, 1.875, P2 ;  /* 0x3ff0000005197808 */ /* 0x000fe20001000000 */
[----:B------:R-:W-:Y:S01]  /*0790*/  IMAD.MOV.U32 R32, RZ, RZ, 0x14761f65 ;  /* 0x14761f65ff207424 */ /* 0x000fe200078e00ff */
[----:B------:R-:W-:Y:S01]  /*07a0*/  BSSY.RECONVERGENT B0, `(.L_x_23) ;  /* 0x000002b000007945 */ /* 0x000fe20003800200 */
[----:B------:R-:W-:-:S02]  /*07b0*/  IMAD.MOV.U32 R33, RZ, RZ, 0x3f2a01a0 ;  /* 0x3f2a01a0ff217424 */ /* 0x000fc400078e00ff */
[----:B------:R-:W-:Y:S01]  /*07c0*/  IMAD.MOV.U32 R31, RZ, RZ, 0x3f56c16c ;  /* 0x3f56c16cff1f7424 */ /* 0x000fe200078e00ff */
[----:B------:R-:W-:Y:S01]  /*07d0*/  DMUL R20, R24, -UR8 ;  /* 0x8000000818147c28 */ /* 0x000fe20008000000 */
[----:B------:R-:W-:Y:S02]  /*07e0*/  IMAD.MOV.U32 R28, RZ, RZ, 0x11122322 ;  /* 0x11122322ff1c7424 */ /* 0x000fe400078e00ff */
[----:B------:R-:W-:Y:S02]  /*07f0*/  IMAD.MOV.U32 R29, RZ, RZ, 0x3f811111 ;  /* 0x3f811111ff1d7424 */ /* 0x000fe400078e00ff */
[----:B------:R-:W-:Y:S02]  /*0800*/  IMAD.MOV.U32 R26, RZ, RZ, 0x555502a1 ;  /* 0x555502a1ff1a7424 */ /* 0x000fe400078e00ff */
[----:B------:R-:W-:Y:S01]  /*0810*/  IMAD.MOV.U32 R6, RZ, RZ, 0x55555511 ;  /* 0x55555511ff067424 */ /* 0x000fe200078e00ff */
[----:B------:R-:W-:Y:S01]  /*0820*/  DFMA R20, R10, -UR8, R20 ;  /* 0x800000080a147c2b */ /* 0x000fe20008000014 */
[----:B------:R-:W-:-:S07]  /*0830*/  IMAD.MOV.U32 R7, RZ, RZ, 0x3fc55555 ;  /* 0x3fc55555ff077424 */ /* 0x000fce00078e00ff */
[----:B------:R-:W-:Y:S02]  /*0840*/  DFMA R22, R20, R44, 6.75539944105574400000e+15 ;  /* 0x433800001416742b */ /* 0x000fe4000000002c */
[----:B------:R-:W-:-:S06]  /*0850*/  FSETP.GEU.AND P0, PT, |R21|, 4.1917929649353027344, PT ;  /* 0x4086232b1500780b */ /* 0x000fcc0003f0e200 */
[----:B------:R-:W-:-:S08]  /*0860*/  DADD R18, R22, -6.75539944105574400000e+15 ;  /* 0xc338000016127429 */ /* 0x000fd00000000000 */
[----:B------:R-:W-:-:S08]  /*0870*/  DFMA R4, R18, -R16, R20 ;  /* 0x800000101204722b */ /* 0x000fd00000000014 */
[----:B------:R-:W-:-:S08]  /*0880*/  DFMA R18, R18, -R42, R4 ;  /* 0x8000002a1212722b */ /* 0x000fd00000000004 */
[----:B------:R-:W-:-:S08]  /*0890*/  DFMA R4, R18, R40, R38 ;  /* 0x000000281204722b */ /* 0x000fd00000000026 */
[----:B------:R-:W-:-:S08]  /*08a0*/  DFMA R4, R18, R4, R36 ;  /* 0x000000041204722b */ /* 0x000fd00000000024 */
[----:B------:R-:W-:-:S08]  /*08b0*/  DFMA R4, R18, R4, R34 ;  /* 0x000000041204722b */ /* 0x000fd00000000022 */
[----:B------:R-:W-:-:S08]  /*08c0*/  DFMA R4, R18, R4, R32 ;  /* 0x000000041204722b */ /* 0x000fd00000000020 */
[----:B------:R-:W-:-:S08]  /*08d0*/  DFMA R4, R18, R4, R30 ;  /* 0x000000041204722b */ /* 0x000fd0000000001e */
[----:B------:R-:W-:-:S08]  /*08e0*/  DFMA R4, R18, R4, R28 ;  /* 0x000000041204722b */ /* 0x000fd0000000001c */
[----:B------:R-:W-:-:S08]  /*08f0*/  DFMA R4, R18, R4, R26 ;  /* 0x000000041204722b */ /* 0x000fd0000000001a */
[----:B------:R-:W-:Y:S01]  /*0900*/  DFMA R46, R18, R4, R6 ;  /* 0x00000004122e722b */ /* 0x000fe20000000006 */
[----:B------:R-:W-:Y:S02]  /*0910*/  IMAD.MOV.U32 R4, RZ, RZ, 0xb ;  /* 0x0000000bff047424 */ /* 0x000fe400078e00ff */
[----:B------:R-:W-:-:S06]  /*0920*/  IMAD.MOV.U32 R5, RZ, RZ, 0x3fe00000 ;  /* 0x3fe00000ff057424 */ /* 0x000fcc00078e00ff */
[----:B------:R-:W-:-:S08]  /*0930*/  DFMA R46, R18, R46, R4 ;  /* 0x0000002e122e722b */ /* 0x000fd00000000004 */
[----:B------:R-:W-:-:S08]  /*0940*/  DFMA R46, R18, R46, 1 ;  /* 0x3ff00000122e742b */ /* 0x000fd0000000002e */
[----:B------:R-:W-:-:S10]  /*0950*/  DFMA R46, R18, R46, 1 ;  /* 0x3ff00000122e742b */ /* 0x000fd4000000002e */
[----:B------:R-:W-:Y:S01]  /*0960*/  LEA R19, R22, R47, 0x14 ;  /* 0x0000002f16137211 */ /* 0x000fe200078ea0ff */
[----:B------:R-:W-:Y:S01]  /*0970*/  IMAD.MOV.U32 R18, RZ, RZ, R46 ;  /* 0x000000ffff127224 */ /* 0x000fe200078e002e */
[----:B------:R-:W-:Y:S06]  /*0980*/  @!P0 BRA `(.L_x_24) ;  /* 0x0000000000308947 */ /* 0x000fec0003800000 */
[----:B------:R-:W-:Y:S01]  /*0990*/  FSETP.GEU.AND P1, PT, |R21|, 4.2275390625, PT ;  /* 0x408748001500780b */ /* 0x000fe20003f2e200 */
[C---:B------:R-:W-:Y:S02]  /*09a0*/  DADD R18, R20.reuse, +INF ;  /* 0x7ff0000014127429 */ /* 0x040fe40000000000 */
[----:B------:R-:W-:-:S08]  /*09b0*/  DSETP.GEU.AND P0, PT, R20, RZ, PT ;  /* 0x000000ff1400722a */ /* 0x000fd00003f0e000 */
[----:B------:R-:W-:Y:S02]  /*09c0*/  FSEL R18, R18, RZ, P0 ;  /* 0x000000ff12127208 */ /* 0x000fe40000000000 */
[----:B------:R-:W-:Y:S02]  /*09d0*/  @!P1 LEA.HI R8, R22, R22, RZ, 0x1 ;  /* 0x0000001616089211 */ /* 0x000fe400078f08ff */
[----:B------:R-:W-:Y:S02]  /*09e0*/  FSEL R19, R19, RZ, P0 ;  /* 0x000000ff13137208 */ /* 0x000fe40000000000 */
[----:B------:R-:W-:-:S05]  /*09f0*/  @!P1 SHF.R.S32.HI R21, RZ, 0x1, R8 ;  /* 0x00000001ff159819 */ /* 0x000fca0000011408 */
[----:B------:R-:W-:Y:S02]  /*0a00*/  @!P1 IMAD.IADD R20, R22, 0x1, -R21 ;  /* 0x0000000116149824 */ /* 0x000fe400078e0a15 */
[----:B------:R-:W-:-:S03]  /*0a10*/  @!P1 IMAD R47, R21, 0x100000, R47 ;  /* 0x00100000152f9824 */ /* 0x000fc600078e022f */
[----:B------:R-:W-:Y:S01]  /*0a20*/  @!P1 LEA R21, R20, 0x3ff00000, 0x14 ;  /* 0x3ff0000014159811 */ /* 0x000fe200078ea0ff */
[----:B------:R-:W-:-:S06]  /*0a30*/  @!P1 IMAD.MOV.U32 R20, RZ, RZ, RZ ;  /* 0x000000ffff149224 */ /* 0x000fcc00078e00ff */
[----:B------:R-:W-:-:S11]  /*0a40*/  @!P1 DMUL R18, R46, R20 ;  /* 0x000000142e129228 */ /* 0x000fd60000000000 */
.L_x_24:
[----:B------:R-:W-:Y:S05]  /*0a50*/  BSYNC.RECONVERGENT B0 ;  /* 0x0000000000007941 */ /* 0x000fea0003800200 */
.L_x_23:
[----:B------:R-:W-:Y:S01]  /*0a60*/  UMOV UR8, 0x4c487813 ;  /* 0x4c48781300087882 */ /* 0x000fe20000000000 */
[----:B------:R-:W-:Y:S01]  /*0a70*/  UMOV UR9, 0x3ffceb6f ;  /* 0x3ffceb6f00097882 */ /* 0x000fe20000000000 */
[----:B------:R-:W-:Y:S01]  /*0a80*/  BSSY.RECONVERGENT B0, `(.L_x_25) ;  /* 0x0000022000007945 */ /* 0x000fe20003800200 */
[----:B------:R-:W-:-:S08]  /*0a90*/  DMUL R46, R24, -UR8 ;  /* 0x80000008182e7c28 */ /* 0x000fd00008000000 */
[----:B------:R-:W-:-:S08]  /*0aa0*/  DFMA R46, R10, -UR8, R46 ;  /* 0x800000080a2e7c2b */ /* 0x000fd0000800002e */
        /* <DEDUP_REMOVED lines=14> */
[----:B------:R-:W-:-:S08]  /*0b90*/  DFMA R48, R20, R48, 1 ;  /* 0x3ff000001430742b */ /* 0x000fd00000000030 */
[----:B------:R-:W-:-:S10]  /*0ba0*/  DFMA R48, R20, R48, 1 ;  /* 0x3ff000001430742b */ /* 0x000fd40000000030 */
[----:B------:R-:W-:Y:S01]  /*0bb0*/  LEA R21, R22, R49, 0x14 ;  /* 0x0000003116157211 */ /* 0x000fe200078ea0ff */
[----:B------:R-:W-:Y:S01]  /*0bc0*/  IMAD.MOV.U32 R20, RZ, RZ, R48 ;  /* 0x000000ffff147224 */ /* 0x000fe200078e0030 */
[----:B------:R-:W-:Y:S06]  /*0bd0*/  @!P0 BRA `(.L_x_26) ;  /* 0x0000000000308947 */ /* 0x000fec0003800000 */
[----:B------:R-:W-:Y:S01]  /*0be0*/  FSETP.GEU.AND P1, PT, |R47|, 4.2275390625, PT ;  /* 0x408748002f00780b */ /* 0x000fe20003f2e200 */
[C---:B------:R-:W-:Y:S02]  /*0bf0*/  DSETP.GEU.AND P0, PT, R46.reuse, RZ, PT ;  /* 0x000000ff2e00722a */ /* 0x040fe40003f0e000 */
[----:B------:R-:W-:-:S10]  /*0c00*/  DADD R46, R46, +INF ;  /* 0x7ff000002e2e7429 */ /* 0x000fd40000000000 */
[----:B------:R-:W-:Y:S02]  /*0c10*/  @!P1 LEA.HI R8, R22, R22, RZ, 0x1 ;  /* 0x0000001616089211 */ /* 0x000fe400078f08ff */
[----:B------:R-:W-:Y:S02]  /*0c20*/  FSEL R20, R46, RZ, P0 ;  /* 0x000000ff2e147208 */ /* 0x000fe40000000000 */
[----:B------:R-:W-:Y:S02]  /*0c30*/  @!P1 SHF.R.S32.HI R23, RZ, 0x1, R8 ;  /* 0x00000001ff179819 */ /* 0x000fe40000011408 */
[----:B------:R-:W-:-:S03]  /*0c40*/  FSEL R21, R47, RZ, P0 ;  /* 0x000000ff2f157208 */ /* 0x000fc60000000000 */
[----:B------:R-:W-:Y:S02]  /*0c50*/  @!P1 IMAD.IADD R22, R22, 0x1, -R23 ;  /* 0x0000000116169824 */ /* 0x000fe400078e0a17 */
[----:B------:R-:W-:-:S03]  /*0c60*/  @!P1 IMAD R49, R23, 0x100000, R49 ;  /* 0x0010000017319824 */ /* 0x000fc600078e0231 */
[----:B------:R-:W-:Y:S01]  /*0c70*/  @!P1 LEA R23, R22, 0x3ff00000, 0x14 ;  /* 0x3ff0000016179811 */ /* 0x000fe200078ea0ff */
[----:B------:R-:W-:-:S06]  /*0c80*/  @!P1 IMAD.MOV.U32 R22, RZ, RZ, RZ ;  /* 0x000000ffff169224 */ /* 0x000fcc00078e00ff */
[----:B------:R-:W-:-:S11]  /*0c90*/  @!P1 DMUL R20, R48, R22 ;  /* 0x0000001630149228 */ /* 0x000fd60000000000 */
.L_x_26:
[----:B------:R-:W-:Y:S05]  /*0ca0*/  BSYNC.RECONVERGENT B0 ;  /* 0x0000000000007941 */ /* 0x000fea0003800200 */
.L_x_25:
        /* <DEDUP_REMOVED lines=28> */
[----:B------:R-:W-:Y:S01]  /*0e70*/  FSEL R22, R46, RZ, P0 ;  /* 0x000000ff2e167208 */ /* 0x000fe20000000000 */
[----:B------:R-:W-:Y:S01]  /*0e80*/  @!P1 IMAD.MOV.U32 R46, RZ, RZ, RZ ;  /* 0x000000ffff2e9224 */ /* 0x000fe200078e00ff */
[----:B------:R-:W-:Y:S02]  /*0e90*/  @!P1 SHF.R.S32.HI R49, RZ, 0x1, R8 ;  /* 0x00000001ff319819 */ /* 0x000fe40000011408 */
[----:B------:R-:W-:-:S03]  /*0ea0*/  FSEL R23, R47, RZ, P0 ;  /* 0x000000ff2f177208 */ /* 0x000fc60000000000 */
[----:B------:R-:W-:Y:S02]  /*0eb0*/  @!P1 IMAD.IADD R48, R48, 0x1, -R49 ;  /* 0x0000000130309824 */ /* 0x000fe400078e0a31 */
[----:B------:R-:W-:-:S03]  /*0ec0*/  @!P1 IMAD R51, R49, 0x100000, R51 ;  /* 0x0010000031339824 */ /* 0x000fc600078e0233 */
[----:B------:R-:W-:-:S06]  /*0ed0*/  @!P1 LEA R47, R48, 0x3ff00000, 0x14 ;  /* 0x3ff00000302f9811 */ /* 0x000fcc00078ea0ff */
[----:B------:R-:W-:-:S11]  /*0ee0*/  @!P1 DMUL R22, R50, R46 ;  /* 0x0000002e32169228 */ /* 0x000fd60000000000 */
.L_x_28:
[----:B------:R-:W-:Y:S05]  /*0ef0*/  BSYNC.RECONVERGENT B0 ;  /* 0x0000000000007941 */ /* 0x000fea0003800200 */
.L_x_27:
        /* <DEDUP_REMOVED lines=36> */
.L_x_30:
[----:B------:R-:W-:Y:S05]  /*1140*/  BSYNC.RECONVERGENT B0 ;  /* 0x0000000000007941 */ /* 0x000fea0003800200 */
.L_x_29:
[----:B------:R-:W-:Y:S01]  /*1150*/  UMOV UR8, 0x5a938ee ;  /* 0x05a938ee00087882 */ /* 0x000fe20000000000 */
[----:B------:R-:W-:Y:S01]  /*1160*/  UMOV UR9, 0x3fa04449 ;  /* 0x3fa0444900097882 */ /* 0x000fe20000000000 */
[----:B------:R-:W-:Y:S01]  /*1170*/  UMOV UR10, 0xf4214501 ;  /* 0xf4214501000a7882 */ /* 0x000fe20000000000 */
[----:B------:R-:W-:Y:S01]  /*1180*/  DMUL R6, R22, UR8 ;  /* 0x0000000816067c28 */ /* 0x000fe20008000000 */
[----:B------:R-:W-:Y:S01]  /*1190*/  UMOV UR8, 0x10dd2dc1 ;  /* 0x10dd2dc100087882 */ /* 0x000fe20000000000 */
[----:B------:R-:W-:Y:S01]  /*11a0*/  UMOV UR9, 0x3ff3dc7e ;  /* 0x3ff3dc7e00097882 */ /* 0x000fe20000000000 */
[----:B------:R-:W-:Y:S01]  /*11b0*/  UMOV UR11, 0x3f6a2a0b ;  /* 0x3f6a2a0b000b7882 */ /* 0x000fe20000000000 */
[----:B------:R-:W-:Y:S01]  /*11c0*/  DMUL R4, R24, UR8 ;  /* 0x0000000818047c28 */ /* 0x000fe20008000000 */
[----:B------:R-:W-:Y:S01]  /*11d0*/  UMOV UR12, 0xdf8b4894 ;  /* 0xdf8b4894000c7882 */ /* 0x000fe20000000000 */
[----:B------:R-:W-:Y:S01]  /*11e0*/  UMOV UR13, 0x3fb1147f ;  /* 0x3fb1147f000d7882 */ /* 0x000fe20000000000 */
[----:B------:R-:W-:Y:S01]  /*11f0*/  UMOV UR14, 0xe7630879 ;  /* 0xe7630879000e7882 */ /* 0x000fe20000000000 */
[----:B------:R-:W-:Y:S01]  /*1200*/  DFMA R28, R20, UR10, R6 ;  /* 0x0000000a141c7c2b */ /* 0x000fe20008000006 */
[----:B------:R-:W-:Y:S01]  /*1210*/  UMOV UR10, 0x5a4cd822 ;  /* 0x5a4cd822000a7882 */ /* 0x000fe20000000000 */
[----:B------:R-:W-:Y:S01]  /*1220*/  DMUL R34, R22, UR12 ;  /* 0x0000000c16227c28 */ /* 0x000fe20008000000 */
[----:B------:R-:W-:Y:S01]  /*1230*/  UMOV UR11, 0x3f88d3f4 ;  /* 0x3f88d3f4000b7882 */ /* 0x000fe20000000000 */
[----:B------:R-:W-:Y:S01]  /*1240*/  UMOV UR15, 0x3f9519e3 ;  /* 0x3f9519e3000f7882 */ /* 0x000fe20000000000 */
[----:B------:R-:W-:Y:S01]  /*1250*/  DMUL R6, R24, UR10 ;  /* 0x0000000a18067c28 */ /* 0x000fe20008000000 */
[----:B------:R-:W-:Y:S01]  /*1260*/  UMOV UR12, 0xc1c79756 ;  /* 0xc1c79756000c7882 */ /* 0x000fe20000000000 */
[----:B------:R-:W-:Y:S01]  /*1270*/  DFMA R4, R10, UR8, R4 ;  /* 0x000000080a047c2b */ /* 0x000fe20008000004 */
[----:B------:R-:W-:Y:S01]  /*1280*/  UMOV UR13, 0x3fced889 ;  /* 0x3fced889000d7882 */ /* 0x000fe20000000000 */
[----:B------:R-:W-:Y:S01]  /*1290*/  DFMA R32, R18, UR14, R28 ;  /* 0x0000000e12207c2b */ /* 0x000fe2000800001c */
[----:B------:R-:W-:Y:S01]  /*12a0*/  UMOV UR14, 0xf3895541 ;  /* 0xf3895541000e7882 */ /* 0x000fe20000000000 */
[----:B------:R-:W-:Y:S01]  /*12b0*/  UMOV UR15, 0x3f7b78f2 ;  /* 0x3f7b78f2000f7882 */ /* 0x000fe20000000000 */
[----:B------:R-:W-:Y:S01]  /*12c0*/  DMUL R30, R24, UR12 ;  /* 0x0000000c181e7c28 */ /* 0x000fe20008000000 */
[----:B------:R-:W-:Y:S01]  /*12d0*/  UMOV UR8, 0xf4f6540a ;  /* 0xf4f6540a00087882 */ /* 0x000fe20000000000 */
[----:B------:R-:W-:Y:S01]  /*12e0*/  DFMA R34, R20, UR14, R34 ;  /* 0x0000000e14227c2b */ /* 0x000fe20008000022 */
[----:B------:R-:W-:Y:S01]  /*12f0*/  UMOV UR14, 0xa6023d07 ;  /* 0xa6023d07000e7882 */ /* 0x000fe20000000000 */
[----:B------:R-:W-:Y:S01]  /*1300*/  UMOV UR15, 0x3fad98e9 ;  /* 0x3fad98e9000f7882 */ /* 0x000fe20000000000 */
[----:B------:R-:W-:Y:S01]  /*1310*/  UMOV UR9, 0x3feb84f1 ;  /* 0x3feb84f100097882 */ /* 0x000fe20000000000 */
[----:B------:R-:W-:Y:S01]  /*1320*/  DFMA R6, R10, UR10, R6 ;  /* 0x0000000a0a067c2b */ /* 0x000fe20008000006 */
[----:B------:R-:W-:Y:S01]  /*1330*/  UMOV UR10, 0x94eb88b2 ;  /* 0x94eb88b2000a7882 */ /* 0x000fe20000000000 */
[----:B------:R-:W-:Y:S01]  /*1340*/  DMUL R4, R4, R18 ;  /* 0x0000001204047228 */ /* 0x000fe20000000000 */
[----:B------:R-:W-:Y:S01]  /*1350*/  UMOV UR11, 0x3ff0685a ;  /* 0x3ff0685a000b7882 */ /* 0x000fe20000000000 */
[----:B------:R-:W-:Y:S01]  /*1360*/  DFMA R36, R26, UR14, R32 ;  /* 0x0000000e1a247c2b */ /* 0x000fe20008000020 */
[----:B------:R-:W-:Y:S01]  /*1370*/  UMOV UR14, 0x195b2f4c ;  /* 0x195b2f4c000e7882 */ /* 0x000fe20000000000 */
[----:B------:R-:W-:Y:S01]  /*1380*/  DMUL R28, R24, UR8 ;  /* 0x00000008181c7c28 */ /* 0x000fe20008000000 */
[----:B------:R-:W-:Y:S01]  /*1390*/  UMOV UR15, 0x3fa627fc ;  /* 0x3fa627fc000f7882 */ /* 0x000fe20000000000 */
[----:B------:R-:W-:Y:S01]  /*13a0*/  DFMA R30, R10, UR12, R30 ;  /* 0x0000000c0a1e7c2b */ /* 0x000fe2000800001e */
[----:B------:R-:W-:Y:S01]  /*13b0*/  UMOV UR12, 0x9e79e79e ;  /* 0x9e79e79e000c7882 */ /* 0x000fe20000000000 */
[----:B------:R-:W-:Y:S01]  /*13c0*/  DFMA R38, R18, UR14, R34 ;  /* 0x0000000e12267c2b */ /* 0x000fe20008000022 */
[----:B------:R-:W-:Y:S01]  /*13d0*/  UMOV UR13, 0x3fde79e7 ;  /* 0x3fde79e7000d7882 */ /* 0x000fe20000000000 */
[----:B------:R-:W-:Y:S01]  /*13e0*/  DMUL R32, R24, UR10 ;  /* 0x0000000a18207c28 */ /* 0x000fe20008000000 */
[----:B------:R-:W-:Y:S01]  /*13f0*/  BSSY.RECONVERGENT B0, `(.L_x_31) ;  /* 0x0000098000007945 */ /* 0x000fe20003800200 */
[----:B------:R-:W-:-:S02]  /*1400*/  DMUL R34, R6, R20 ;  /* 0x0000001406227228 */ /* 0x000fc40000000000 */
[----:B------:R-:W-:Y:S02]  /*1410*/  DFMA R36, R4, UR12, R36 ;  /* 0x0000000c04247c2b */ /* 0x000fe40008000024 */
[C---:B------:R-:W-:Y:S01]  /*1420*/  DFMA R28, R10.reuse, UR8, R28 ;  /* 0x000000080a1c7c2b */ /* 0x040fe2000800001c */
[----:B------:R-:W-:Y:S01]  /*1430*/  UMOV UR8, 0x218259af ;  /* 0x218259af00087882 */ /* 0x000fe20000000000 */
[----:B------:R-:W-:Y:S01]  /*1440*/  UMOV UR9, 0x3fbf13c2 ;  /* 0x3fbf13c200097882 */ /* 0x000fe20000000000 */
[----:B------:R-:W-:Y:S01]  /*1450*/  DFMA R32, R10, UR10, R32 ;  /* 0x0000000a0a207c2b */ /* 0x000fe20008000020 */
[----:B------:R-:W-:Y:S01]  /*1460*/  UMOV UR10, 0xec110136 ;  /* 0xec110136000a7882 */ /* 0x000fe20000000000 */
[----:B------:R-:W-:Y:S01]  /*1470*/  DFMA R40, R26, UR8, R38 ;  /* 0x000000081a287c2b */ /* 0x000fe20008000026 */
[----:B------:R-:W-:Y:S01]  /*1480*/  UMOV UR8, 0xe720725b ;  /* 0xe720725b00087882 */ /* 0x000fe20000000000 */
[----:B------:R-:W-:Y:S01]  /*1490*/  UMOV UR9, 0x3fdb8ae3 ;  /* 0x3fdb8ae300097882 */ /* 0x000fe20000000000 */
[----:B------:R-:W-:Y:S01]  /*14a0*/  DMUL R38, R30, R22 ;  /* 0x000000161e267228 */ /* 0x000fe20000000000 */
[----:B------:R-:W-:Y:S01]  /*14b0*/  UMOV UR11, 0x4000171f ;  /* 0x4000171f000b7882 */ /* 0x000fe20000000000 */
[----:B------:R-:W-:-:S02]  /*14c0*/  DMUL R6, R24, UR8 ;  /* 0x0000000818067c28 */ /* 0x000fc40008000000 */
[----:B------:R-:W-:Y:S02]  /*14d0*/  DFMA R36, R34, UR12, R36 ;  /* 0x0000000c22247c2b */ /* 0x000fe40008000024 */
[----:B------:R-:W-:Y:S02]  /*14e0*/  DADD R40, R4, R40 ;  /* 0x0000000004287229 */ /* 0x000fe40000000028 */
[----:B------:R-:W-:Y:S02]  /*14f0*/  DMUL R32, R32, R26 ;  /* 0x0000001a20207228 */ /* 0x000fe40000000000 */
[----:B------:R-:W-:Y:S01]  /*1500*/  DFMA R4, R10, UR8, R6 ;  /* 0x000000080a047c2b */ /* 0x000fe20008000006 */
[----:B------:R-:W-:Y:S01]  /*1510*/  UMOV UR8, 0xbecfc02d ;  /* 0xbecfc02d00087882 */ /* 0x000fe20000000000 */
[----:B------:R-:W-:Y:S01]  /*1520*/  DFMA R36, R38, UR12, R36 ;  /* 0x0000000c26247c2b */ /* 0x000fe20008000024 */
[----:B------:R-:W-:Y:S01]  /*1530*/  UMOV UR9, 0x401b51cc ;  /* 0x401b51cc00097882 */ /* 0x000fe20000000000 */
[----:B------:R-:W-:-:S02]  /*1540*/  DMUL R30, R28, R28 ;  /* 0x0000001c1c1e7228 */ /* 0x000fc40000000000 */
[----:B------:R-:W-:Y:S02]  /*1550*/  DMUL R6, R24, UR8 ;  /* 0x0000000818067c28 */ /* 0x000fe40008000000 */
[----:B------:R-:W-:Y:S02]  /*1560*/  DADD R34, R34, R40 ;  /* 0x0000000022227229 */ /* 0x000fe40000000028 */
[----:B------:R-:W-:Y:S02]  /*1570*/  DFMA R42, R32, UR12, R36 ;  /* 0x0000000c202a7c2b */ /* 0x000fe40008000024 */
[----:B------:R-:W-:Y:S02]  /*1580*/  DMUL R36, R4, R4 ;  /* 0x0000000404247228 */ /* 0x000fe40000000000 */
[----:B------:R-:W-:Y:S02]  /*1590*/  DMUL R40, R30, R22 ;  /* 0x000000161e287228 */ /* 0x000fe40000000000 */
[----:B------:R-:W-:Y:S01]  /*15a0*/  DFMA R6, R10, UR8, R6 ;  /* 0x000000080a067c2b */ /* 0x000fe20008000006 */
[----:B------:R-:W-:Y:S01]  /*15b0*/  MOV R30, 0xddebd902 ;  /* 0xddebd902001e7802 */ /* 0x000fe20000000f00 */
[----:B------:R-:W-:Y:S01]  /*15c0*/  IMAD.MOV.U32 R31, RZ, RZ, 0x3fd1ef1f ;  /* 0x3fd1ef1fff1f7424 */ /* 0x000fe200078e00ff */
[----:B------:R-:W-:Y:S01]  /*15d0*/  DMUL R44, R24, UR10 ;  /* 0x0000000a182c7c28 */ /* 0x000fe20008000000 */
[----:B------:R-:W-:Y:S01]  /*15e0*/  UMOV UR8, 0x24dd2f1a ;  /* 0x24dd2f1a00087882 */ /* 0x000fe20000000000 */
[----:B------:R-:W-:Y:S01]  /*15f0*/  DMUL R46, R36, R20 ;  /* 0x00000014242e7228 */ /* 0x000fe20000000000 */
[----:B------:R-:W-:Y:S01]  /*1600*/  IMAD.MOV.U32 R24, RZ, RZ, -0x4d163348 ;  /* 0xb2e9ccb8ff187424 */ /* 0x000fe200078e00ff */
[----:B------:R-:W-:Y:S01]  /*1610*/  DADD R38, R38, R34 ;  /* 0x0000000026267229 */ /* 0x000fe20000000022 */
[----:B------:R-:W-:Y:S01]  /*1620*/  IMAD.MOV.U32 R25, RZ, RZ, 0x3f9cd898 ;  /* 0x3f9cd898ff197424 */ /* 0x000fe200078e00ff */
[----:B------:R-:W-:Y:S01]  /*1630*/  DFMA R40, R40, R30, R42 ;  /* 0x0000001e2828722b */ /* 0x000fe2000000002a */
[----:B------:R-:W-:Y:S01]  /*1640*/  UMOV UR9, 0x3fe4f922 ;  /* 0x3fe4f92200097882 */ /* 0x000fe20000000000 */
[----:B------:R-:W-:Y:S01]  /*1650*/  DMUL R36, R6, R6 ;  /* 0x0000000606247228 */ /* 0x000fe20000000000 */
[----:B------:R-:W-:Y:S01]  /*1660*/  IMAD.MOV.U32 R42, RZ, RZ, 0x0 ;  /* 0x00000000ff2a7424 */ /* 0x000fe200078e00ff */
[----:B------:R-:W-:Y:S01]  /*1670*/  MOV R43, 0x40590000 ;  /* 0x40590000002b7802 */ /* 0x000fe20000000f00 */
[----:B------:R-:W-:-:S03]  /*1680*/  DFMA R10, R10, UR10, R44 ;  /* 0x0000000a0a0a7c2b */ /* 0x000fc6000800002c */
[----:B------:R-:W-:Y:S02]  /*1690*/  DFMA R40, R46, R24, R40 ;  /* 0x000000182e28722b */ /* 0x000fe40000000028 */
[----:B------:R-:W-:Y:S01]  /*16a0*/  DFMA R34, R2, R42, -400 ;  /* 0xc07900000222742b */ /* 0x000fe2000000002a */
[----:B------:R-:W-:Y:S01]  /*16b0*/  IMAD.MOV.U32 R46, RZ, RZ, 0x0 ;  /* 0x00000000ff2e7424 */ /* 0x000fe200078e00ff */
[----:B------:R-:W-:Y:S01]  /*16c0*/  DMUL R44, R36, R18 ;  /* 0x00000012242c7228 */ /* 0x000fe20000000000 */
[----:B------:R-:W-:Y:S01]  /*16d0*/  IMAD.MOV.U32 R47, RZ, RZ, 0x40410000 ;  /* 0x40410000ff2f7424 */ /* 0x000fe200078e00ff */
[----:B------:R-:W-:Y:S01]  /*16e0*/  DMUL R42, R10, R10 ;  /* 0x0000000a0a2a7228 */ /* 0x000fe20000000000 */
[----:B------:R-:W-:Y:S02]  /*16f0*/  IMAD.MOV.U32 R36, RZ, RZ, -0x7ef9db23 ;  /* 0x810624ddff247424 */ /* 0x000fe400078e00ff */
[----:B------:R-:W-:Y:S02]  /*1700*/  IMAD.MOV.U32 R37, RZ, RZ, 0x3fc74395 ;  /* 0x3fc74395ff257424 */ /* 0x000fe400078e00ff */
[----:B------:R-:W-:-:S02]  /*1710*/  DFMA R12, R12, R46, -83 ;  /* 0xc054c0000c0c742b */ /* 0x000fc4000000002e */
[----:B------:R-:W-:Y:S02]  /*1720*/  DFMA R14, R14, R46, -83 ;  /* 0xc054c0000e0e742b */ /* 0x000fe4000000002e */
[----:B------:R-:W-:Y:S01]  /*1730*/  DFMA R46, R44, R36, R40 ;  /* 0x000000242c2e722b */ /* 0x000fe20000000028 */
[----:B------:R-:W-:Y:S01]  /*1740*/  LOP3.LUT R41, R35, 0x7fffffff, RZ, 0xc0, !PT ;  /* 0x7fffffff23297812 */ /* 0x000fe200078ec0ff */
[----:B------:R-:W-:Y:S01]  /*1750*/  IMAD.MOV.U32 R40, RZ, RZ, R34 ;  /* 0x000000ffff287224 */ /* 0x000fe200078e0022 */
[----:B------:R-:W-:Y:S02]  /*1760*/  DMUL R44, R42, R26 ;  /* 0x0000001a2a2c7228 */ /* 0x000fe40000000000 */
[----:B------:R-:W-:Y:S01]  /*1770*/  DADD R42, R32, R38 ;  /* 0x00000000202a7229 */ /* 0x000fe20000000026 */
[----:B------:R-:W-:Y:S02]  /*1780*/  MOV R38, 0xeb313be2 ;  /* 0xeb313be200267802 */ /* 0x000fe40000000f00 */
[----:B------:R-:W-:Y:S01]  /*1790*/  DSETP.GE.AND P0, PT, R40, UR8, PT ;  /* 0x0000000828007e2a */ /* 0x000fe2000bf06000 */
[----:B------:R-:W-:-:S06]  /*17a0*/  IMAD.MOV.U32 R39, RZ, RZ, 0x3fe050c5 ;  /* 0x3fe050c5ff277424 */ /* 0x000fcc00078e00ff */
[----:B------:R-:W-:-:S07]  /*17b0*/  DFMA R32, R44, R38, R46 ;  /* 0x000000262c20722b */ /* 0x000fce000000002e */
[----:B------:R-:W-:Y:S05]  /*17c0*/  @!P0 BRA `(.L_x_32) ;  /* 0x0000000000dc8947 */ /* 0x000fea0003800000 */
[----:B------:R-:W-:Y:S01]  /*17d0*/  DADD R44, R40, R40 ;  /* 0x00000000282c7229 */ /* 0x000fe20000000028 */
[----:B------:R-:W-:Y:S01]  /*17e0*/  UMOV UR8, 0xa4741b81 ;  /* 0xa4741b8100087882 */ /* 0x000fe20000000000 */
[----:B------:R-:W-:Y:S01]  /*17f0*/  UMOV UR9, 0x3e5ae904 ;  /* 0x3e5ae90400097882 */ /* 0x000fe20000000000 */
[----:B------:R-:W-:-:S03]  /*1800*/  ISETP.GT.U32.AND P0, PT, R41, 0x40330fc1, PT ;  /* 0x40330fc12900780c */ /* 0x000fc60003f04070 */
[----:B------:R-:W0:Y:S02]  /*1810*/  F2F.F32.F64 R8, R44 ;  /* 0x0000002c00087310 */ /* 0x000e240000301000 */
[----:B0-----:R-:W-:-:S06]  /*1820*/  FMUL R8, R8, 1.4426950216293334961 ;  /* 0x3fb8aa3b08087820 */ /* 0x001fcc0000400000 */
[----:B------:R-:W0:Y:S08]  /*1830*/  FRND R8, R8 ;  /* 0x0000000800087307 */ /* 0x000e300000201000 */
[----:B0-----:R0:W1:Y:S08]  /*1840*/  F2F.F64.F32 R46, R8 ;  /* 0x00000008002e7310 */ /* 0x0010700000201800 */
[----:B0-----:R-:W0:Y:S01]  /*1850*/  MUFU.EX2 R8, R8 ;  /* 0x0000000800087308 */ /* 0x001e220000000800 */
[----:B-1----:R-:W-:Y:S01]  /*1860*/  DFMA R16, R46, -R16, R44 ;  /* 0x800000102e10722b */ /* 0x002fe2000000002c */
[----:B------:R-:W-:-:S02]  /*1870*/  IMAD.MOV.U32 R46, RZ, RZ, -0x7649667 ;  /* 0xf89b6999ff2e7424 */ /* 0x000fc400078e00ff */
[----:B------:R-:W-:-:S06]  /*1880*/  IMAD.MOV.U32 R47, RZ, RZ, 0x3e928a27 ;  /* 0x3e928a27ff2f7424 */ /* 0x000fcc00078e00ff */
[C---:B------:R-:W-:Y:S01]  /*1890*/  DFMA R46, R16.reuse, UR8, R46 ;  /* 0x00000008102e7c2b */ /* 0x040fe2000800002e */
[----:B------:R-:W-:Y:S01]  /*18a0*/  UMOV UR8, 0x15ff7e07 ;  /* 0x15ff7e0700087882 */ /* 0x000fe20000000000 */
[----:B------:R-:W-:Y:S01]  /*18b0*/  UMOV UR9, 0x3ec71de7 ;  /* 0x3ec71de700097882 */ /* 0x000fe20000000000 */
[----:B0-----:R-:W0:Y:S05]  /*18c0*/  F2F.F64.F32 R44, R8 ;  /* 0x00000008002c7310 */ /* 0x001e2a0000201800 */
        /* <DEDUP_REMOVED lines=22> */
[----:B------:R-:W-:-:S08]  /*1a30*/  DMUL R46, R16, R46 ;  /* 0x0000002e102e7228 */ /* 0x000fd00000000000 */
[----:B------:R-:W-:Y:S02]  /*1a40*/  DFMA R46, R16, R46, R16 ;  /* 0x0000002e102e722b */ /* 0x000fe40000000010 */
[----:B0-----:R-:W-:-:S08]  /*1a50*/  DADD R16, -R44, 1 ;  /* 0x3ff000002c107429 */ /* 0x001fd00000000100 */
[----:B------:R-:W-:Y:S01]  /*1a60*/  DFMA R16, -R46, R44, R16 ;  /* 0x0000002c2e10722b */ /* 0x000fe20000000110 */
[----:B------:R-:W-:-:S07]  /*1a70*/  MOV R44, RZ ;  /* 0x000000ff002c7202 */ /* 0x000fce0000000f00 */
[----:B------:R-:W-:-:S06]  /*1a80*/  DADD R16, -R16, 2 ;  /* 0x4000000010107429 */ /* 0x000fcc0000000100 */
[----:B------:R-:W0:Y:S02]  /*1a90*/  MUFU.RCP64H R45, R17 ;  /* 0x00000011002d7308 */ /* 0x000e240000001800 */
[----:B0-----:R-:W-:-:S08]  /*1aa0*/  DFMA R46, -R16, R44, 1 ;  /* 0x3ff00000102e742b */ /* 0x001fd0000000012c */
[----:B------:R-:W-:-:S08]  /*1ab0*/  DFMA R46, R46, R46, R46 ;  /* 0x0000002e2e2e722b */ /* 0x000fd0000000002e */
[----:B------:R-:W-:Y:S01]  /*1ac0*/  DFMA R46, R44, R46, R44 ;  /* 0x0000002e2c2e722b */ /* 0x000fe2000000002c */
[----:B------:R-:W-:Y:S02]  /*1ad0*/  IMAD.MOV.U32 R44, RZ, RZ, 0x0 ;  /* 0x00000000ff2c7424 */ /* 0x000fe400078e00ff */
[----:B------:R-:W-:-:S06]  /*1ae0*/  IMAD.MOV.U32 R45, RZ, RZ, 0x40000000 ;  /* 0x40000000ff2d7424 */ /* 0x000fcc00078e00ff */
[----:B------:R-:W-:-:S10]  /*1af0*/  DFMA R46, R46, -R44, 1 ;  /* 0x3ff000002e2e742b */ /* 0x000fd4000000082c */
[----:B------:R-:W-:Y:S02]  /*1b00*/  FSEL R41, R47, 1.875, !P0 ;  /* 0x3ff000002f297808 */ /* 0x000fe40004000000 */
[----:B------:R-:W-:Y:S02]  /*1b10*/  FSEL R34, R46, RZ, !P0 ;  /* 0x000000ff2e227208 */ /* 0x000fe40004000000 */
[----:B------:R-:W-:Y:S01]  /*1b20*/  LOP3.LUT R35, R41, 0x80000000, R35, 0xb8, !PT ;  /* 0x8000000029237812 */ /* 0x000fe200078eb823 */
[----:B------:R-:W-:Y:S06]  /*1b30*/  BRA `(.L_x_33) ;  /* 0x00000000008c7947 */ /* 0x000fec0003800000 */
.L_x_32:
[----:B------:R-:W-:Y:S01]  /*1b40*/  DMUL R16, R34, R34 ;  /* 0x0000002222107228 */ /* 0x000fe20000000000 */
[----:B------:R-:W-:Y:S01]  /*1b50*/  IMAD.MOV.U32 R40, RZ, RZ, 0x420afc3d ;  /* 0x420afc3dff287424 */ /* 0x000fe200078e00ff */
[----:B------:R-:W-:Y:S01]  /*1b60*/  UMOV UR8, 0xe2f5e964 ;  /* 0xe2f5e96400087882 */ /* 0x000fe20000000000 */
[----:B------:R-:W-:Y:S01]  /*1b70*/  IMAD.MOV.U32 R41, RZ, RZ, 0x3f14359f ;  /* 0x3f14359fff297424 */ /* 0x000fe200078e00ff */
[----:B------:R-:W-:-:S05]  /*1b80*/  UMOV UR9, 0x3ef0bc46 ;  /* 0x3ef0bc4600097882 */ /* 0x000fca0000000000 */
[----:B------:R-:W-:Y:S01]  /*1b90*/  DFMA R40, R16, -UR8, R40 ;  /* 0x8000000810287c2b */ /* 0x000fe20008000028 */
[----:B------:R-:W-:Y:S01]  /*1ba0*/  UMOV UR8, 0x728c5d84 ;  /* 0x728c5d8400087882 */ /* 0x000fe20000000000 */
[----:B------:R-:W-:-:S06]  /*1bb0*/  UMOV UR9, 0x3f2df9f0 ;  /* 0x3f2df9f000097882 */ /* 0x000fcc0000000000 */
[----:B------:R-:W-:Y:S01]  /*1bc0*/  DFMA R40, R16, R40, -UR8 ;  /* 0x8000000810287e2b */ /* 0x000fe20008000028 */
[----:B------:R-:W-:Y:S01]  /*1bd0*/  UMOV UR8, 0xcec4f033 ;  /* 0xcec4f03300087882 */ /* 0x000fe20000000000 */
[----:B------:R-:W-:-:S06]  /*1be0*/  UMOV UR9, 0x3f4337d1 ;  /* 0x3f4337d100097882 */ /* 0x000fcc0000000000 */
[----:B------:R-:W-:Y:S01]  /*1bf0*/  DFMA R40, R16, R40, UR8 ;  /* 0x0000000810287e2b */ /* 0x000fe20008000028 */
        /* <DEDUP_REMOVED lines=20> */
[----:B------:R-:W-:-:S08]  /*1d40*/  DFMA R40, R16, R40, -UR8 ;  /* 0x8000000810287e2b */ /* 0x000fd00008000028 */
[----:B------:R-:W-:-:S08]  /*1d50*/  DFMA R40, R16, R40, RZ ;  /* 0x000000281028722b */ /* 0x000fd000000000ff */
[----:B------:R-:W-:-:S11]  /*1d60*/  DFMA R34, R34, R40, R34 ;  /* 0x000000282222722b */ /* 0x000fd60000000022 */
.L_x_33:
[----:B------:R-:W-:Y:S05]  /*1d70*/  BSYNC.RECONVERGENT B0 ;  /* 0x0000000000007941 */ /* 0x000fea0003800200 */
.L_x_31:
[----:B------:R-:W-:Y:S01]  /*1d80*/  DMUL R22, R22, R30 ;  /* 0x0000001e16167228 */ /* 0x000fe20000000000 */
[----:B------:R-:W-:Y:S01]  /*1d90*/  UMOV UR8, 0x3c76faa2 ;  /* 0x3c76faa200087882 */ /* 0x000fe20000000000 */
[----:B------:R-:W-:Y:S01]  /*1da0*/  DMUL R16, R12, R14 ;  /* 0x0000000e0c107228 */ /* 0x000fe20000000000 */
[----:B------:R-:W-:Y:S01]  /*1db0*/  UMOV UR9, 0x40356d94 ;  /* 0x40356d9400097882 */ /* 0x000fe20000000000 */
[----:B------:R-:W-:Y:S01]  /*1dc0*/  UMOV UR10, 0x4b94b94a ;  /* 0x4b94b94a000a7882 */ /* 0x000fe20000000000 */
[----:B------:R-:W-:Y:S01]  /*1dd0*/  UMOV UR11, 0x406ac8f9 ;  /* 0x406ac8f9000b7882 */ /* 0x000fe20000000000 */
[----:B------:R-:W-:Y:S01]  /*1de0*/  IMAD.MOV.U32 R30, RZ, RZ, 0x0 ;  /* 0x00000000ff1e7424 */ /* 0x000fe200078e00ff */
[----:B------:R-:W-:Y:S01]  /*1df0*/  BSSY.RECONVERGENT B0, `(.L_x_34) ;  /* 0x0000031000007945 */ /* 0x000fe20003800200 */
[----:B------:R-:W-:Y:S01]  /*1e00*/  DFMA R22, R20, R24, R22 ;  /* 0x000000181416722b */ /* 0x000fe20000000016 */
[----:B------:R-:W-:Y:S01]  /*1e10*/  IMAD.MOV.U32 R31, RZ, RZ, 0x3fe00000 ;  /* 0x3fe00000ff1f7424 */ /* 0x000fe200078e00ff */
[----:B------:R-:W-:-:S02]  /*1e20*/  DMUL R32, R32, R16 ;  /* 0x0000001020207228 */ /* 0x000fc40000000000 */
[----:B------:R-:W-:-:S04]  /*1e30*/  DMUL R42, R42, R16 ;  /* 0x000000102a2a7228 */ /* 0x000fc80000000000 */
[----:B------:R-:W-:Y:S02]  /*1e40*/  DFMA R22, R18, R36, R22 ;  /* 0x000000241216722b */ /* 0x000fe40000000016 */
[----:B------:R-:W-:Y:S01]  /*1e50*/  DMUL R20, R32, UR8 ;  /* 0x0000000820147c28 */ /* 0x000fe20008000000 */
[----:B------:R-:W-:Y:S01]  /*1e60*/  UMOV UR8, 0x137c5be5 ;  /* 0x137c5be500087882 */ /* 0x000fe20000000000 */
[----:B------:R-:W-:Y:S01]  /*1e70*/  DADD R18, R2, -4 ;  /* 0xc010000002127429 */ /* 0x000fe20000000000 */
[----:B------:R-:W-:-:S03]  /*1e80*/  UMOV UR9, 0x3f8767b7 ;  /* 0x3f8767b700097882 */ /* 0x000fc60000000000 */
[----:B------:R-:W-:Y:S02]  /*1e90*/  DFMA R22, R26, R38, R22 ;  /* 0x000000261a16722b */ /* 0x000fe40000000016 */
[----:B------:R-:W-:Y:S01]  /*1ea0*/  DFMA R24, R42, UR10, R20 ;  /* 0x0000000a2a187c2b */ /* 0x000fe20008000014 */
[----:B------:R-:W-:Y:S01]  /*1eb0*/  UMOV UR10, 0x3c76faa3 ;  /* 0x3c76faa3000a7882 */ /* 0x000fe20000000000 */
[----:B------:R-:W-:Y:S01]  /*1ec0*/  DMUL R20, R32, UR8 ;  /* 0x0000000820147c28 */ /* 0x000fe20008000000 */
[----:B------:R-:W-:Y:S01]  /*1ed0*/  UMOV UR8, 0x8ad5bbb2 ;  /* 0x8ad5bbb200087882 */ /* 0x000fe20000000000 */
[----:B------:R-:W-:Y:S01]  /*1ee0*/  UMOV UR9, 0x400b6d8a ;  /* 0x400b6d8a00097882 */ /* 0x000fe20000000000 */
[----:B------:R-:W-:Y:S01]  /*1ef0*/  UMOV UR11, 0x40556d94 ;  /* 0x40556d94000b7882 */ /* 0x000fe20000000000 */
[----:B------:R-:W-:Y:S01]  /*1f00*/  DMUL R22, R22, R16 ;  /* 0x0000001016167228 */ /* 0x000fe20000000000 */
[----:B------:R-:W0:Y:S01]  /*1f10*/  MUFU.RCP64H R17, R3 ;  /* 0x0000000300117308 */ /* 0x000e220000001800 */
[----:B------:R-:W-:Y:S01]  /*1f20*/  DMUL R24, R18, R24 ;  /* 0x0000001812187228 */ /* 0x000fe20000000000 */
[----:B------:R-:W-:-:S05]  /*1f30*/  IADD3 R16, PT, PT, R3, 0x300402, RZ ;  /* 0x0030040203107810 */ /* 0x000fca0007ffe0ff */
[----:B------:R-:W-:Y:S01]  /*1f40*/  DFMA R20, R22, UR8, R20 ;  /* 0x0000000816147c2b */ /* 0x000fe20008000014 */
[----:B------:R-:W-:Y:S01]  /*1f50*/  UMOV UR8, 0xc90771be ;  /* 0xc90771be00087882 */ /* 0x000fe20000000000 */
[----:B------:R-:W-:Y:S01]  /*1f60*/  UMOV UR9, 0x4016db48 ;  /* 0x4016db4800097882 */ /* 0x000fe20000000000 */
[----:B------:R-:W-:Y:S01]  /*1f70*/  DMUL R22, R18, R18 ;  /* 0x0000001212167228 */ /* 0x000fe20000000000 */
[----:B------:R-:W-:Y:S01]  /*1f80*/  FSETP.GEU.AND P0, PT, |R16|, 5.8789094863358348022e-39, PT ;  /* 0x004004021000780b */ /* 0x000fe20003f0e200 */
[----:B------:R-:W-:Y:S01]  /*1f90*/  DFMA R24, R32, UR8, -R24 ;  /* 0x0000000820187c2b */ /* 0x000fe20008000818 */
[----:B------:R-:W-:Y:S01]  /*1fa0*/  UMOV UR8, 0xa2449628 ;  /* 0xa244962800087882 */ /* 0x000fe20000000000 */
[----:B------:R-:W-:Y:S02]  /*1fb0*/  UMOV UR9, 0x3fd5f13b ;  /* 0x3fd5f13b00097882 */ /* 0x000fe40000000000 */
[----:B------:R-:W-:Y:S02]  /*1fc0*/  DFMA R20, R42, UR8, R20 ;  /* 0x000000082a147c2b */ /* 0x000fe40008000014 */
[----:B0-----:R-:W-:-:S02]  /*1fd0*/  DFMA R26, R16, -R2, 1 ;  /* 0x3ff00000101a742b */ /* 0x001fc40000000802 */
[----:B------:R-:W-:Y:S02]  /*1fe0*/  DMUL R22, R18, R22 ;  /* 0x0000001612167228 */ /* 0x000fe40000000000 */
[----:B------:R-:W-:Y:S02]  /*1ff0*/  DFMA R24, R42, UR10, R24 ;  /* 0x0000000a2a187c2b */ /* 0x000fe40008000018 */
[----:B------:R-:W-:Y:S02]  /*2000*/  DFMA R18, R34, R30, 0.5 ;  /* 0x3fe000002212742b */ /* 0x000fe4000000001e */
[----:B------:R-:W-:Y:S02]  /*2010*/  DFMA R26, R26, R26, R26 ;  /* 0x0000001a1a1a722b */ /* 0x000fe4000000001a */
[----:B------:R-:W-:Y:S02]  /*2020*/  DFMA R34, R34, R30, -0.5 ;  /* 0xbfe000002222742b */ /* 0x000fe4000000001e */
[----:B------:R-:W-:-:S04]  /*2030*/  DFMA R22, -R22, R24, R20 ;  /* 0x000000181616722b */ /* 0x000fc80000000114 */
[----:B------:R-:W-:-:S04]  /*2040*/  DFMA R26, R16, R26, R16 ;  /* 0x0000001a101a722b */ /* 0x000fc80000000010 */
[----:B------:R-:W-:-:S04]  /*2050*/  DMUL R18, R18, R22 ;  /* 0x0000001612127228 */ /* 0x000fc80000000000 */
[----:B------:R-:W-:-:S04]  /*2060*/  DFMA R42, R26, -R2, 1 ;  /* 0x3ff000001a2a742b */ /* 0x000fc80000000802 */
[----:B------:R-:W-:-:S04]  /*2070*/  DFMA R16, R20, R34, -R18 ;  /* 0x000000221410722b */ /* 0x000fc80000000812 */
[----:B------:R-:W-:Y:S01]  /*2080*/  DFMA R42, R26, R42, R26 ;  /* 0x0000002a1a2a722b */ /* 0x000fe2000000001a */
[----:B------:R-:W-:Y:S10]  /*2090*/  @P0 BRA `(.L_x_35) ;  /* 0x0000000000180947 */ /* 0x000ff40003800000 */
[----:B------:R-:W-:Y:S01]  /*20a0*/  LOP3.LUT R8, R3, 0x7fffffff, RZ, 0xc0, !PT ;  /* 0x7fffffff03087812 */ /* 0x000fe200078ec0ff */
[----:B------:R-:W-:Y:S02]  /*20b0*/  IMAD.MOV.U32 R24, RZ, RZ, R2 ;  /* 0x000000ffff187224 */ /* 0x000fe400078e0002 */
[----:B------:R-:W-:Y:S01]  /*20c0*/  IMAD.MOV.U32 R25, RZ, RZ, R3 ;  /* 0x000000ffff197224 */ /* 0x000fe200078e0003 */
[----:B------:R-:W-:Y:S02]  /*20d0*/  IADD3 R23, PT, PT, R8, -0x100000, RZ ;  /* 0xfff0000008177810 */ /* 0x000fe40007ffe0ff */
[----:B------:R-:W-:-:S07]  /*20e0*/  MOV R8, 0x2100 ;  /* 0x0000210000087802 */ /* 0x000fce0000000f00 */
[----:B------:R-:W-:Y:S05]  /*20f0*/  CALL.REL.NOINC `($__internal_2_$__cuda_sm20_dblrcp_rn_slowpath_v3) ;  /* 0x0000000800f87944 */ /* 0x000fea0003c00000 */
.L_x_35:
[----:B------:R-:W-:Y:S05]  /*2100*/  BSYNC.RECONVERGENT B0 ;  /* 0x0000000000007941 */ /* 0x000fea0003800200 */
.L_x_34:
[----:B------:R-:W-:Y:S01]  /*2110*/  DMUL R44, R28, -R2 ;  /* 0x800000021c2c7228 */ /* 0x000fe20000000000 */
[----:B------:R-:W-:Y:S01]  /*2120*/  IMAD.MOV.U32 R38, RZ, RZ, 0x652b82fe ;  /* 0x652b82feff267424 */ /* 0x000fe200078e00ff */
[----:B------:R-:W-:Y:S01]  /*2130*/  MOV R34, 0x3b39803f ;  /* 0x3b39803f00227802 */ /* 0x000fe20000000f00 */
[----:B------:R-:W-:Y:S01]  /*2140*/  IMAD.MOV.U32 R39, RZ, RZ, 0x3ff71547 ;  /* 0x3ff71547ff277424 */ /* 0x000fe200078e00ff */
[----:B------:R-:W-:Y:S01]  /*2150*/  MOV R31, 0x3e928af3 ;  /* 0x3e928af3001f7802 */ /* 0x000fe20000000f00 */
[----:B------:R-:W-:Y:S01]  /*2160*/  IMAD.MOV.U32 R36, RZ, RZ, -0x105c611 ;  /* 0xfefa39efff247424 */ /* 0x000fe200078e00ff */
[----:B------:R-:W-:Y:S01]  /*2170*/  MOV R24, 0x14761f65 ;  /* 0x14761f6500187802 */ /* 0x000fe20000000f00 */
[----:B------:R-:W-:Y:S01]  /*2180*/  IMAD.MOV.U32 R37, RZ, RZ, 0x3fe62e42 ;  /* 0x3fe62e42ff257424 */ /* 0x000fe200078e00ff */
[----:B------:R-:W-:Y:S01]  /*2190*/  MOV R21, 0x3f811111 ;  /* 0x3f81111100157802 */ /* 0x000fe20000000f00 */
[----:B------:R-:W-:Y:S01]  /*21a0*/  DFMA R46, R44, R38, 6.75539944105574400000e+15 ;  /* 0x433800002c2e742b */ /* 0x000fe20000000026 */
[----:B------:R-:W-:Y:S01]  /*21b0*/  IMAD.MOV.U32 R35, RZ, RZ, 0x3c7abc9e ;  /* 0x3c7abc9eff237424 */ /* 0x000fe200078e00ff */
[----:B------:R-:W-:Y:S01]  /*21c0*/  DMUL R42, R12, R42 ;  /* 0x0000002a0c2a7228 */ /* 0x000fe20000000000 */
[----:B------:R-:W-:Y:S01]  /*21d0*/  IMAD.MOV.U32 R32, RZ, RZ, 0x69ce2bdf ;  /* 0x69ce2bdfff207424 */ /* 0x000fe200078e00ff */
[----:B------:R-:W-:Y:S01]  /*21e0*/  FSETP.GEU.AND P0, PT, |R45|, 4.1917929649353027344, PT ;  /* 0x4086232b2d00780b */ /* 0x000fe20003f0e200 */
[----:B------:R-:W-:Y:S01]  /*21f0*/  IMAD.MOV.U32 R33, RZ, RZ, 0x3e5ade15 ;  /* 0x3e5ade15ff217424 */ /* 0x000fe200078e00ff */
[----:B------:R-:W-:Y:S01]  /*2200*/  BSSY.RECONVERGENT B0, `(.L_x_36) ;  /* 0x000002d000007945 */ /* 0x000fe20003800200 */
[----:B------:R-:W-:Y:S01]  /*2210*/  IMAD.MOV.U32 R30, RZ, RZ, -0x35dec16 ;  /* 0xfca213eaff1e7424 */ /* 0x000fe200078e00ff */
[----:B------:R-:W-:Y:S01]  /*2220*/  DADD R48, R46, -6.75539944105574400000e+15 ;  /* 0xc33800002e307429 */ /* 0x000fe20000000000 */
[----:B------:R-:W-:-:S02]  /*2230*/  IMAD.MOV.U32 R28, RZ, RZ, 0x62401315 ;  /* 0x62401315ff1c7424 */ /* 0x000fc400078e00ff */
[----:B------:R-:W-:Y:S02]  /*2240*/  IMAD.MOV.U32 R29, RZ, RZ, 0x3ec71dee ;  /* 0x3ec71deeff1d7424 */ /* 0x000fe400078e00ff */
[----:B------:R-:W-:Y:S02]  /*2250*/  IMAD.MOV.U32 R26, RZ, RZ, 0x7c89eb71 ;  /* 0x7c89eb71ff1a7424 */ /* 0x000fe400078e00ff */
[----:B------:R-:W-:Y:S01]  /*2260*/  IMAD.MOV.U32 R27, RZ, RZ, 0x3efa0199 ;  /* 0x3efa0199ff1b7424 */ /* 0x000fe200078e00ff */
[----:B------:R-:W-:Y:S01]  /*2270*/  DFMA R18, R48, -R36, R44 ;  /* 0x800000243012722b */ /* 0x000fe2000000002c */
[----:B------:R-:W-:Y:S02]  /*2280*/  IMAD.MOV.U32 R25, RZ, RZ, 0x3f2a01a0 ;  /* 0x3f2a01a0ff197424 */ /* 0x000fe400078e00ff */
[----:B------:R-:W-:Y:S02]  /*2290*/  IMAD.MOV.U32 R22, RZ, RZ, 0x1852b7af ;  /* 0x1852b7afff167424 */ /* 0x000fe400078e00ff */
[----:B------:R-:W-:-:S02]  /*22a0*/  IMAD.MOV.U32 R23, RZ, RZ, 0x3f56c16c ;  /* 0x3f56c16cff177424 */ /* 0x000fc400078e00ff */
[----:B------:R-:W-:Y:S01]  /*22b0*/  IMAD.MOV.U32 R20, RZ, RZ, 0x11122322 ;  /* 0x11122322ff147424 */ /* 0x000fe200078e00ff */
[----:B------:R-:W-:-:S08]  /*22c0*/  DFMA R48, R48, -R34, R18 ;  /* 0x800000223030722b */ /* 0x000fd00000000012 */
        /* <DEDUP_REMOVED lines=8> */
[----:B------:R-:W-:Y:S01]  /*2350*/  DFMA R12, R48, R40, R18 ;  /* 0x00000028300c722b */ /* 0x000fe20000000012 */
[----:B------:R-:W-:Y:S02]  /*2360*/  IMAD.MOV.U32 R40, RZ, RZ, 0x55555511 ;  /* 0x55555511ff287424 */ /* 0x000fe400078e00ff */
[----:B------:R-:W-:-:S06]  /*2370*/  IMAD.MOV.U32 R41, RZ, RZ, 0x3fc55555 ;  /* 0x3fc55555ff297424 */ /* 0x000fcc00078e00ff */
[----:B------:R-:W-:Y:S01]  /*2380*/  DFMA R50, R48, R12, R40 ;  /* 0x0000000c3032722b */ /* 0x000fe20000000028 */
[----:B------:R-:W-:Y:S01]  /*2390*/  MOV R12, 0xb ;  /* 0x0000000b000c7802 */ /* 0x000fe20000000f00 */
[----:B------:R-:W-:-:S06]  /*23a0*/  IMAD.MOV.U32 R13, RZ, RZ, 0x3fe00000 ;  /* 0x3fe00000ff0d7424 */ /* 0x000fcc00078e00ff */
[----:B------:R-:W-:-:S08]  /*23b0*/  DFMA R50, R48, R50, R12 ;  /* 0x000000323032722b */ /* 0x000fd0000000000c */
[----:B------:R-:W-:-:S08]  /*23c0*/  DFMA R50, R48, R50, 1 ;  /* 0x3ff000003032742b */ /* 0x000fd00000000032 */
[----:B------:R-:W-:-:S10]  /*23d0*/  DFMA R50, R48, R50, 1 ;  /* 0x3ff000003032742b */ /* 0x000fd40000000032 */
[----:B------:R-:W-:Y:S02]  /*23e0*/  IMAD R49, R46, 0x100000, R51 ;  /* 0x001000002e317824 */ /* 0x000fe400078e0233 */
        /* <DEDUP_REMOVED lines=9> */
[----:B------:R-:W-:Y:S02]  /*2480*/  FSEL R49, R45, RZ, P0 ;  /* 0x000000ff2d317208 */ /* 0x000fe40000000000 */
[----:B------:R-:W-:Y:S01]  /*2490*/  @!P1 LEA R51, R47, R51, 0x14 ;  /* 0x000000332f339211 */ /* 0x000fe200078ea0ff */
[----:B------:R-:W-:-:S05]  /*24a0*/  @!P1 IMAD.IADD R46, R46, 0x1, -R47 ;  /* 0x000000012e2e9824 */ /* 0x000fca00078e0a2f */
[----:B------:R-:W-:-:S06]  /*24b0*/  @!P1 LEA R45, R46, 0x3ff00000, 0x14 ;  /* 0x3ff000002e2d9811 */ /* 0x000fcc00078ea0ff */
[----:B------:R-:W-:-:S11]  /*24c0*/  @!P1 DMUL R48, R50, R44 ;  /* 0x0000002c32309228 */ /* 0x000fd60000000000 */
.L_x_37:
[----:B------:R-:W-:Y:S05]  /*24d0*/  BSYNC.RECONVERGENT B0 ;  /* 0x0000000000007941 */ /* 0x000fea0003800200 */
.L_x_36:
[----:B------:R-:W-:Y:S01]  /*24e0*/  DMUL R44, R4, -R2 ;  /* 0x80000002042c7228 */ /* 0x000fe20000000000 */
[----:B------:R-:W-:Y:S07]  /*24f0*/  BSSY.RECONVERGENT B0, `(.L_x_38) ;  /* 0x0000020000007945 */ /* 0x000fee0003800200 */
        /* <DEDUP_REMOVED lines=25> */
[----:B------:R-:W-:Y:S01]  /*2690*/  FSEL R4, R44, RZ, P0 ;  /* 0x000000ff2c047208 */ /* 0x000fe20000000000 */
[----:B------:R-:W-:Y:S01]  /*26a0*/  @!P1 IMAD.MOV.U32 R44, RZ, RZ, RZ ;  /* 0x000000ffff2c9224 */ /* 0x000fe200078e00ff */
[----:B------:R-:W-:Y:S01]  /*26b0*/  @!P1 LEA R51, R47, R51, 0x14 ;  /* 0x000000332f339211 */ /* 0x000fe200078ea0ff */
[----:B------:R-:W-:-:S05]  /*26c0*/  @!P1 IMAD.IADD R46, R46, 0x1, -R47 ;  /* 0x000000012e2e9824 */ /* 0x000fca00078e0a2f */
[----:B------:R-:W-:-:S06]  /*26d0*/  @!P1 LEA R45, R46, 0x3ff00000, 0x14 ;  /* 0x3ff000002e2d9811 */ /* 0x000fcc00078ea0ff */
[----:B------:R-:W-:-:S11]  /*26e0*/  @!P1 DMUL R4, R50, R44 ;  /* 0x0000002c32049228 */ /* 0x000fd60000000000 */
.L_x_39:
[----:B------:R-:W-:Y:S05]  /*26f0*/  BSYNC.RECONVERGENT B0 ;  /* 0x0000000000007941 */ /* 0x000fea0003800200 */
.L_x_38:
[-C--:B------:R-:W-:Y:S01]  /*2700*/  DMUL R6, R6, -R2.reuse ;  /* 0x8000000206067228 */ /* 0x080fe20000000000 */
[----:B------:R-:W-:Y:S01]  /*2710*/  UMOV UR8, 0xb2e9ccb8 ;  /* 0xb2e9ccb800087882 */ /* 0x000fe20000000000 */
[----:B------:R-:W-:Y:S01]  /*2720*/  DMUL R2, R10, -R2 ;  /* 0x800000020a027228 */ /* 0x000fe20000000000 */
[----:B------:R-:W-:Y:S01]  /*2730*/  UMOV UR9, 0x3f9cd898 ;  /* 0x3f9cd89800097882 */ /* 0x000fe20000000000 */
[----:B------:R-:W-:Y:S01]  /*2740*/  BSSY.RECONVERGENT B0, `(.L_x_40) ;  /* 0x0000035000007945 */ /* 0x000fe20003800200 */
[----:B------:R-:W-:Y:S01]  /*2750*/  DMUL R4, R4, UR8 ;  /* 0x0000000804047c28 */ /* 0x000fe20008000000 */
[----:B------:R-:W-:Y:S01]  /*2760*/  UMOV UR8, 0xddebd902 ;  /* 0xddebd90200087882 */ /* 0x000fe20000000000 */
[----:B------:R-:W-:Y:S01]  /*2770*/  UMOV UR9, 0x3fd1ef1f ;  /* 0x3fd1ef1f00097882 */ /* 0x000fe20000000000 */
[-C--:B------:R-:W-:Y:S02]  /*2780*/  DFMA R44, R6, R38.reuse, 6.75539944105574400000e+15 ;  /* 0x43380000062c742b */ /* 0x080fe40000000026 */
[----:B------:R-:W-:Y:S01]  /*2790*/  DFMA R38, R2, R38, 6.75539944105574400000e+15 ;  /* 0x433800000226742b */ /* 0x000fe20000000026 */
[----:B------:R-:W-:Y:S01]  /*27a0*/  FSETP.GEU.AND P0, PT, |R7|, 4.1917929649353027344, PT ;  /* 0x4086232b0700780b */ /* 0x000fe20003f0e200 */
[----:B------:R-:W-:-:S02]  /*27b0*/  DMUL R42, R14, R42 ;  /* 0x0000002a0e2a7228 */ /* 0x000fc40000000000 */
[----:B------:R-:W-:Y:S02]  /*27c0*/  DFMA R48, R48, UR8, R4 ;  /* 0x0000000830307c2b */ /* 0x000fe40008000004 */
[----:B------:R-:W-:-:S08]  /*27d0*/  DADD R10, R44, -6.75539944105574400000e+15 ;  /* 0xc33800002c0a7429 */ /* 0x000fd00000000000 */
[----:B------:R-:W-:-:S08]  /*27e0*/  DFMA R46, R10, -R36, R6 ;  /* 0x800000240a2e722b */ /* 0x000fd00000000006 */
[----:B------:R-:W-:Y:S02]  /*27f0*/  DFMA R10, R10, -R34, R46 ;  /* 0x800000220a0a722b */ /* 0x000fe4000000002e */
[----:B------:R-:W-:-:S08]  /*2800*/  DADD R46, R38, -6.75539944105574400000e+15 ;  /* 0xc3380000262e7429 */ /* 0x000fd00000000000 */
[----:B------:R-:W-:-:S08]  /*2810*/  DFMA R36, R46, -R36, R2 ;  /* 0x800000242e24722b */ /* 0x000fd00000000002 */
[----:B------:R-:W-:Y:S02]  /*2820*/  DFMA R34, R46, -R34, R36 ;  /* 0x800000222e22722b */ /* 0x000fe40000000024 */
[----:B------:R-:W-:-:S06]  /*2830*/  DFMA R36, R10, R32, R30 ;  /* 0x000000200a24722b */ /* 0x000fcc000000001e */
[----:B------:R-:W-:Y:S02]  /*2840*/  DFMA R30, R34, R32, R30 ;  /* 0x00000020221e722b */ /* 0x000fe4000000001e */
        /* <DEDUP_REMOVED lines=16> */
[----:B------:R-:W-:-:S06]  /*2950*/  DFMA R36, R10, R36, 1 ;  /* 0x3ff000000a24742b */ /* 0x000fcc0000000024 */
[----:B------:R-:W-:Y:S02]  /*2960*/  DFMA R30, R34, R30, 1 ;  /* 0x3ff00000221e742b */ /* 0x000fe4000000001e */
[----:B------:R-:W-:-:S06]  /*2970*/  DFMA R36, R10, R36, 1 ;  /* 0x3ff000000a24742b */ /* 0x000fcc0000000024 */
[----:B------:R-:W-:-:S04]  /*2980*/  DFMA R30, R34, R30, 1 ;  /* 0x3ff00000221e742b */ /* 0x000fc8000000001e */
[----:B------:R-:W-:Y:S02]  /*2990*/  IMAD R11, R44, 0x100000, R37 ;  /* 0x001000002c0b7824 */ /* 0x000fe400078e0225 */
        /* <DEDUP_REMOVED lines=8> */
[----:B------:R-:W-:Y:S01]  /*2a20*/  @!P1 SHF.R.S32.HI R5, RZ, 0x1, R4 ;  /* 0x00000001ff059819 */ /* 0x000fe20000011404 */
[----:B------:R-:W-:-:S04]  /*2a30*/  @!P1 IMAD.MOV.U32 R4, RZ, RZ, R36 ;  /* 0x000000ffff049224 */ /* 0x000fc800078e0024 */
[----:B------:R-:W-:Y:S01]  /*2a40*/  @!P1 IMAD.IADD R6, R44, 0x1, -R5 ;  /* 0x000000012c069824 */ /* 0x000fe200078e0a05 */
[----:B------:R-:W-:-:S04]  /*2a50*/  @!P1 LEA R5, R5, R37, 0x14 ;  /* 0x0000002505059211 */ /* 0x000fc800078ea0ff */
[----:B------:R-:W-:Y:S01]  /*2a60*/  @!P1 LEA R7, R6, 0x3ff00000, 0x14 ;  /* 0x3ff0000006079811 */ /* 0x000fe200078ea0ff */
[----:B------:R-:W-:-:S06]  /*2a70*/  @!P1 IMAD.MOV.U32 R6, RZ, RZ, RZ ;  /* 0x000000ffff069224 */ /* 0x000fcc00078e00ff */
[----:B------:R-:W-:-:S11]  /*2a80*/  @!P1 DMUL R10, R4, R6 ;  /* 0x00000006040a9228 */ /* 0x000fd60000000000 */
.L_x_41:
[----:B------:R-:W-:Y:S05]  /*2a90*/  BSYNC.RECONVERGENT B0 ;  /* 0x0000000000007941 */ /* 0x000fea0003800200 */
.L_x_40:
[----:B------:R-:W-:Y:S01]  /*2aa0*/  FSETP.GEU.AND P0, PT, |R3|, 4.1917929649353027344, PT ;  /* 0x4086232b0300780b */ /* 0x000fe20003f0e200 */
[----:B------:R-:W-:Y:S01]  /*2ab0*/  UMOV UR8, 0x810624dd ;  /* 0x810624dd00087882 */ /* 0x000fe20000000000 */
[----:B------:R-:W-:Y:S01]  /*2ac0*/  UMOV UR9, 0x3fc74395 ;  /* 0x3fc7439500097882 */ /* 0x000fe20000000000 */
[----:B------:R-:W-:Y:S01]  /*2ad0*/  BSSY.RECONVERGENT B0, `(.L_x_42) ;  /* 0x0000012000007945 */ /* 0x000fe20003800200 */
[----:B------:R-:W-:Y:S01]  /*2ae0*/  DFMA R48, R10, UR8, R48 ;  /* 0x000000080a307c2b */ /* 0x000fe20008000030 */
[----:B------:R-:W-:Y:S02]  /*2af0*/  IMAD R5, R38, 0x100000, R31 ;  /* 0x0010000026057824 */ /* 0x000fe400078e021f */
[----:B------:R-:W-:-:S06]  /*2b00*/  IMAD.MOV.U32 R4, RZ, RZ, R30 ;  /* 0x000000ffff047224 */ /* 0x000fcc00078e001e */
[----:B------:R-:W-:Y:S05]  /*2b10*/  @!P0 BRA `(.L_x_43) ;  /* 0x0000000000348947 */ /* 0x000fea0003800000 */
[----:B------:R-:W-:Y:S01]  /*2b20*/  FSETP.GEU.AND P1, PT, |R3|, 4.2275390625, PT ;  /* 0x408748000300780b */ /* 0x000fe20003f2e200 */
[C---:B------:R-:W-:Y:S02]  /*2b30*/  DADD R10, R2.reuse, +INF ;  /* 0x7ff00000020a7429 */ /* 0x040fe40000000000 */
[----:B------:R-:W-:-:S08]  /*2b40*/  DSETP.GEU.AND P0, PT, R2, RZ, PT ;  /* 0x000000ff0200722a */ /* 0x000fd00003f0e000 */
[----:B------:R-:W-:Y:S02]  /*2b50*/  FSEL R5, R11, RZ, P0 ;  /* 0x000000ff0b057208 */ /* 0x000fe40000000000 */
[----:B------:R-:W-:Y:S01]  /*2b60*/  @!P1 LEA.HI R4, R38, R38, RZ, 0x1 ;  /* 0x0000002626049211 */ /* 0x000fe200078f08ff */
[----:B------:R-:W-:-:S03]  /*2b70*/  @!P1 IMAD.MOV.U32 R2, RZ, RZ, R30 ;  /* 0x000000ffff029224 */ /* 0x000fc600078e001e */
[----:B------:R-:W-:Y:S02]  /*2b80*/  @!P1 SHF.R.S32.HI R3, RZ, 0x1, R4 ;  /* 0x00000001ff039819 */ /* 0x000fe40000011404 */
[----:B------:R-:W-:Y:S02]  /*2b90*/  FSEL R4, R10, RZ, P0 ;  /* 0x000000ff0a047208 */ /* 0x000fe40000000000 */
[----:B------:R-:W-:Y:S01]  /*2ba0*/  @!P1 IADD3 R6, PT, PT, R38, -R3, RZ ;  /* 0x8000000326069210 */ /* 0x000fe20007ffe0ff */
[----:B------:R-:W-:-:S03]  /*2bb0*/  @!P1 IMAD R3, R3, 0x100000, R31 ;  /* 0x0010000003039824 */ /* 0x000fc600078e021f */
[----:B------:R-:W-:Y:S01]  /*2bc0*/  @!P1 LEA R7, R6, 0x3ff00000, 0x14 ;  /* 0x3ff0000006079811 */ /* 0x000fe200078ea0ff */
[----:B------:R-:W-:-:S06]  /*2bd0*/  @!P1 IMAD.MOV.U32 R6, RZ, RZ, RZ ;  /* 0x000000ffff069224 */ /* 0x000fcc00078e00ff */
[----:B------:R-:W-:-:S11]  /*2be0*/  @!P1 DMUL R4, R2, R6 ;  /* 0x0000000602049228 */ /* 0x000fd60000000000 */
.L_x_43:
[----:B------:R-:W-:Y:S05]  /*2bf0*/  BSYNC.RECONVERGENT B0 ;  /* 0x0000000000007941 */ /* 0x000fea0003800200 */
.L_x_42:
[----:B------:R-:W0:Y:S01]  /*2c00*/  LDC.64 R2, c[0x0][0x380] ;  /* 0x0000e000ff027b82 */ /* 0x000e220000000a00 */
[----:B------:R-:W-:Y:S01]  /*2c10*/  UMOV UR8, 0xeb313be2 ;  /* 0xeb313be200087882 */ /* 0x000fe20000000000 */
[----:B------:R-:W-:Y:S02]  /*2c20*/  UMOV UR9, 0x3fe050c5 ;  /* 0x3fe050c500097882 */ /* 0x000fe40000000000 */
[----:B------:R-:W-:Y:S01]  /*2c30*/  DFMA R4, R4, UR8, R48 ;  /* 0x0000000804047c2b */ /* 0x000fe20008000030 */
[----:B------:R-:W-:Y:S01]  /*2c40*/  UMOV UR8, 0x44fa0514 ;  /* 0x44fa051400087882 */ /* 0x000fe20000000000 */
[----:B------:R-:W-:-:S06]  /*2c50*/  UMOV UR9, 0x402ccc9e ;  /* 0x402ccc9e00097882 */ /* 0x000fcc0000000000 */
[----:B------:R-:W-:-:S08]  /*2c60*/  DMUL R4, R42, R4 ;  /* 0x000000042a047228 */ /* 0x000fd00000000000 */
[----:B------:R-:W-:Y:S01]  /*2c70*/  DFMA R4, R4, UR8, R16 ;  /* 0x0000000804047c2b */ /* 0x000fe20008000010 */
[----:B0-----:R-:W-:-:S04]  /*2c80*/  IMAD.WIDE R2, R9, 0x8, R2 ;  /* 0x0000000809027825 */ /* 0x001fc800078e0202 */
[----:B------:R-:W-:Y:S02]  /*2c90*/  IMAD.IADD R9, R0, 0x1, R9 ;  /* 0x0000000100097824 */ /* 0x000fe400078e0209 */
[----:B------:R0:W-:Y:S03]  /*2ca0*/  STG.E.64 desc[UR4][R2.64], R4 ;  /* 0x0000000402007986 */ /* 0x0001e6000c101b04 */
[----:B------:R-:W-:-:S13]  /*2cb0*/  ISETP.GE.AND P0, PT, R9, UR6, PT ;  /* 0x0000000609007c0c */ /* 0x000fda000bf06270 */
[----:B0-----:R-:W-:Y:S05]  /*2cc0*/  @!P0 BRA `(.L_x_44) ;  /* 0xffffffd000fc8947 */ /* 0x001fea000383ffff */
[----:B------:R-:W-:Y:S05]  /*2cd0*/  EXIT ;  /* 0x000000000000794d */ /* 0x000fea0003800000 */
        .weak           $__internal_2_$__cuda_sm20_dblrcp_rn_slowpath_v3
        .type           $__internal_2_$__cuda_sm20_dblrcp_rn_slowpath_v3,@function
        .size           $__internal_2_$__cuda_sm20_dblrcp_rn_slowpath_v3,($__internal_3_$__cuda_sm20_dsqrt_rn_f64_mediumpath_v1 - $__internal_2_$__cuda_sm20_dblrcp_rn_slowpath_v3)
$__internal_2_$__cuda_sm20_dblrcp_rn_slowpath_v3:
[----:B------:R-:W-:Y:S01]  /*2ce0*/  DSETP.GTU.AND P0, PT, |R24|, +INF , PT ;  /* 0x7ff000001800742a */ /* 0x000fe20003f0c200 */
[----:B------:R-:W-:-:S13]  /*2cf0*/  BSSY.RECONVERGENT B1, `(.L_x_45) ;  /* 0x0000024000017945 */ /* 0x000fda0003800200 */
[----:B------:R-:W-:Y:S05]  /*2d00*/  @P0 BRA `(.L_x_46) ;  /* 0x0000000000800947 */ /* 0x000fea0003800000 */
[----:B------:R-:W-:-:S04]  /*2d10*/  LOP3.LUT R20, R25, 0x7fffffff, RZ, 0xc0, !PT ;  /* 0x7fffffff19147812 */ /* 0x000fc800078ec0ff */
[----:B------:R-:W-:-:S04]  /*2d20*/  IADD3 R18, PT, PT, R20, -0x1, RZ ;  /* 0xffffffff14127810 */ /* 0x000fc80007ffe0ff */
[----:B------:R-:W-:-:S13]  /*2d30*/  ISETP.GE.U32.AND P0, PT, R18, 0x7fefffff, PT ;  /* 0x7fefffff1200780c */ /* 0x000fda0003f06070 */
[----:B------:R-:W-:Y:S01]  /*2d40*/  @P0 LOP3.LUT R19, R25, 0x7ff00000, RZ, 0x3c, !PT ;  /* 0x7ff0000019130812 */ /* 0x000fe200078e3cff */
[----:B------:R-:W-:Y:S01]  /*2d50*/  @P0 IMAD.MOV.U32 R18, RZ, RZ, RZ ;  /* 0x000000ffff120224 */ /* 0x000fe200078e00ff */
[----:B------:R-:W-:Y:S06]  /*2d60*/  @P0 BRA `(.L_x_47) ;  /* 0x0000000000700947 */ /* 0x000fec0003800000 */
[----:B------:R-:W-:-:S13]  /*2d70*/  ISETP.GE.U32.AND P0, PT, R20, 0x1000001, PT ;  /* 0x010000011400780c */ /* 0x000fda0003f06070 */
[----:B------:R-:W-:Y:S05]  /*2d80*/  @!P0 BRA `(.L_x_48) ;  /* 0x0000000000388947 */ /* 0x000fea0003800000 */
[----:B------:R-:W-:Y:S01]  /*2d90*/  VIADD R19, R25, 0xc0200000 ;  /* 0xc020000019137836 */ /* 0x000fe20000000000 */
[----:B------:R-:W-:Y:S01]  /*2da0*/  MOV R20, R23 ;  /* 0x0000001700147202 */ /* 0x000fe20000000f00 */
[----:B------:R-:W-:Y:S02]  /*2db0*/  IMAD.MOV.U32 R18, RZ, RZ, R24 ;  /* 0x000000ffff127224 */ /* 0x000fe400078e0018 */
[----:B------:R-:W0:Y:S04]  /*2dc0*/  MUFU.RCP64H R21, R19 ;  /* 0x0000001300157308 */ /* 0x000e280000001800 */
        /* <DEDUP_REMOVED lines=10> */
.L_x_48:
[----:B------:R-:W-:Y:S01]  /*2e70*/  DMUL R20, R24, 8.11296384146066816958e+31 ;  /* 0x4690000018147828 */ /* 0x000fe20000000000 */
[----:B------:R-:W-:-:S05]  /*2e80*/  IMAD.MOV.U32 R18, RZ, RZ, R23 ;  /* 0x000000ffff127224 */ /* 0x000fca00078e0017 */
        /* <DEDUP_REMOVED lines=8> */
.L_x_46:
[----:B------:R-:W-:Y:S01]  /*2f10*/  LOP3.LUT R19, R25, 0x80000, RZ, 0xfc, !PT ;  /* 0x0008000019137812 */ /* 0x000fe200078efcff */
[----:B------:R-:W-:-:S07]  /*2f20*/  IMAD.MOV.U32 R18, RZ, RZ, R24 ;  /* 0x000000ffff127224 */ /* 0x000fce00078e0018 */
.L_x_47:
[----:B------:R-:W-:Y:S05]  /*2f30*/  BSYNC.RECONVERGENT B1 ;  /* 0x0000000000017941 */ /* 0x000fea0003800200 */
.L_x_45:
[----:B------:R-:W-:Y:S01]  /*2f40*/  IMAD.MOV.U32 R42, RZ, RZ, R18 ;  /* 0x000000ffff2a7224 */ /* 0x000fe200078e0012 */
[----:B------:R-:W-:Y:S01]  /*2f50*/  MOV R43, R19 ;  /* 0x00000013002b7202 */ /* 0x000fe20000000f00 */
[----:B------:R-:W-:Y:S02]  /*2f60*/  IMAD.MOV.U32 R18, RZ, RZ, R8 ;  /* 0x000000ffff127224 */ /* 0x000fe400078e0008 */
[----:B------:R-:W-:-:S04]  /*2f70*/  IMAD.MOV.U32 R19, RZ, RZ, 0x0 ;  /* 0x00000000ff137424 */ /* 0x000fc800078e00ff */
[----:B------:R-:W-:Y:S05]  /*2f80*/  RET.REL.NODEC R18 `(_Z15kernelgpuPaira1IdEvPT_S1_S1_S1_PiS2_S2_S2_S1_S1_S2_iiiiii) ;  /* 0xffffffd0121c7950 */ /* 0x000fea0003c3ffff */
        .weak           $__internal_3_$__cuda_sm20_dsqrt_rn_f64_mediumpath_v1
        .type           $__internal_3_$__cuda_sm20_dsqrt_rn_f64_mediumpath_v1,@function
        .size           $__internal_3_$__cuda_sm20_dsqrt_rn_f64_mediumpath_v1,($_Z15kernelgpuPaira1IdEvPT_S1_S1_S1_PiS2_S2_S2_S1_S1_S2_iiiiii$__internal_accurate_pow - $__internal_3_$__cuda_sm20_dsqrt_rn_f64_mediumpath_v1)
$__internal_3_$__cuda_sm20_dsqrt_rn_f64_mediumpath_v1:
[----:B------:R-:W-:Y:S01]  /*2f90*/  ISETP.GE.U32.AND P0, PT, R4, -0x3400000, PT ;  /* 0xfcc000000400780c */ /* 0x000fe20003f06070 */
[----:B------:R-:W-:Y:S01]  /*2fa0*/  BSSY.RECONVERGENT B1, `(.L_x_49) ;  /* 0x0000028000017945 */ /* 0x000fe20003800200 */
[----:B------:R-:W-:Y:S01]  /*2fb0*/  IMAD.MOV.U32 R17, RZ, RZ, R7 ;  /* 0x000000ffff117224 */ /* 0x000fe200078e0007 */
[----:B------:R-:W-:Y:S01]  /*2fc0*/  MOV R6, R10 ;  /* 0x0000000a00067202 */ /* 0x000fe20000000f00 */
[----:B------:R-:W-:Y:S02]  /*2fd0*/  IMAD.MOV.U32 R7, RZ, RZ, R11 ;  /* 0x000000ffff077224 */ /* 0x000fe400078e000b */
[----:B------:R-:W-:Y:S02]  /*2fe0*/  IMAD.MOV.U32 R4, RZ, RZ, R20 ;  /* 0x000000ffff047224 */ /* 0x000fe400078e0014 */
[----:B------:R-:W-:-:S05]  /*2ff0*/  IMAD.MOV.U32 R5, RZ, RZ, R21 ;  /* 0x000000ffff057224 */ /* 0x000fca00078e0015 */
[----:B------:R-:W-:Y:S05]  /*3000*/  @!P0 BRA `(.L_x_50) ;  /* 0x0000000000208947 */ /* 0x000fea0003800000 */
[----:B------:R-:W-:-:S10]  /*3010*/  DFMA.RM R4, R4, R16, R18 ;  /* 0x000000100404722b */ /* 0x000fd40000004012 */
[----:B------:R-:W-:-:S04]  /*3020*/  IADD3 R10, P0, PT, R4, 0x1, RZ ;  /* 0x00000001040a7810 */ /* 0x000fc80007f1e0ff */
[----:B------:R-:W-:-:S06]  /*3030*/  IADD3.X R11, PT, PT, RZ, R5, RZ, P0, !PT ;  /* 0x00000005ff0b7210 */ /* 0x000fcc00007fe4ff */
[----:B------:R-:W-:-:S08]  /*3040*/  DFMA.RP R6, -R4, R10, R6 ;  /* 0x0000000a0406722b */ /* 0x000fd00000008106 */
[----:B------:R-:W-:-:S06]  /*3050*/  DSETP.GT.AND P0, PT, R6, RZ, PT ;  /* 0x000000ff0600722a */ /* 0x000fcc0003f04000 */
[----:B------:R-:W-:Y:S02]  /*3060*/  FSEL R4, R10, R4, P0 ;  /* 0x000000040a047208 */ /* 0x000fe40000000000 */
[----:B------:R-:W-:Y:S01]  /*3070*/  FSEL R5, R11, R5, P0 ;  /* 0x000000050b057208 */ /* 0x000fe20000000000 */
[----:B------:R-:W-:Y:S06]  /*3080*/  BRA `(.L_x_51) ;  /* 0x0000000000647947 */ /* 0x000fec0003800000 */
.L_x_50:
[----:B------:R-:W-:-:S14]  /*3090*/  DSETP.NE.AND P0, PT, R6, RZ, PT ;  /* 0x000000ff0600722a */ /* 0x000fdc0003f05000 */
[----:B------:R-:W-:Y:S05]  /*30a0*/  @!P0 BRA `(.L_x_52) ;  /* 0x0000000000588947 */ /* 0x000fea0003800000 */
[----:B------:R-:W-:-:S13]  /*30b0*/  ISETP.GE.AND P0, PT, R7, RZ, PT ;  /* 0x000000ff0700720c */ /* 0x000fda0003f06270 */
[----:B------:R-:W-:Y:S02]  /*30c0*/  @!P0 IMAD.MOV.U32 R4, RZ, RZ, 0x0 ;  /* 0x00000000ff048424 */ /* 0x000fe400078e00ff */
[----:B------:R-:W-:Y:S01]  /*30d0*/  @!P0 IMAD.MOV.U32 R5, RZ, RZ, -0x80000 ;  /* 0xfff80000ff058424 */ /* 0x000fe200078e00ff */
[----:B------:R-:W-:Y:S06]  /*30e0*/  @!P0 BRA `(.L_x_51) ;  /* 0x00000000004c8947 */ /* 0x000fec0003800000 */
[----:B------:R-:W-:-:S13]  /*30f0*/  ISETP.GT.AND P0, PT, R7, 0x7fefffff, PT ;  /* 0x7fefffff0700780c */ /* 0x000fda0003f04270 */
[----:B------:R-:W-:Y:S05]  /*3100*/  @P0 BRA `(.L_x_52) ;  /* 0x0000000000400947 */ /* 0x000fea0003800000 */
[----:B------:R-:W-:Y:S01]  /*3110*/  DMUL R4, R6, 8.11296384146066816958e+31 ;  /* 0x4690000006047828 */ /* 0x000fe20000000000 */
[----:B------:R-:W-:Y:S01]  /*3120*/  MOV R16, 0x0 ;  /* 0x0000000000107802 */ /* 0x000fe20000000f00 */
[----:B------:R-:W-:Y:S02]  /*3130*/  IMAD.MOV.U32 R6, RZ, RZ, RZ ;  /* 0x000000ffff067224 */ /* 0x000fe400078e00ff */
[----:B------:R-:W-:Y:S02]  /*3140*/  IMAD.MOV.U32 R17, RZ, RZ, 0x3fd80000 ;  /* 0x3fd80000ff117424 */ /* 0x000fe400078e00ff */
[----:B------:R-:W0:Y:S02]  /*3150*/  MUFU.RSQ64H R7, R5 ;  /* 0x0000000500077308 */ /* 0x000e240000001c00 */
[----:B0-----:R-:W-:-:S08]  /*3160*/  DMUL R10, R6, R6 ;  /* 0x00000006060a7228 */ /* 0x001fd00000000000 */
[----:B------:R-:W-:-:S08]  /*3170*/  DFMA R10, R4, -R10, 1 ;  /* 0x3ff00000040a742b */ /* 0x000fd0000000080a */
[----:B------:R-:W-:Y:S02]  /*3180*/  DFMA R16, R10, R16, 0.5 ;  /* 0x3fe000000a10742b */ /* 0x000fe40000000010 */
[----:B------:R-:W-:-:S08]  /*3190*/  DMUL R10, R6, R10 ;  /* 0x0000000a060a7228 */ /* 0x000fd00000000000 */
[----:B------:R-:W-:-:S08]  /*31a0*/  DFMA R10, R16, R10, R6 ;  /* 0x0000000a100a722b */ /* 0x000fd00000000006 */
[----:B------:R-:W-:Y:S02]  /*31b0*/  DMUL R6, R4, R10 ;  /* 0x0000000a04067228 */ /* 0x000fe40000000000 */
[----:B------:R-:W-:-:S06]  /*31c0*/  VIADD R11, R11, 0xfff00000 ;  /* 0xfff000000b0b7836 */ /* 0x000fcc0000000000 */
[----:B------:R-:W-:-:S08]  /*31d0*/  DFMA R16, R6, -R6, R4 ;  /* 0x800000060610722b */ /* 0x000fd00000000004 */
[----:B------:R-:W-:-:S10]  /*31e0*/  DFMA R4, R10, R16, R6 ;  /* 0x000000100a04722b */ /* 0x000fd40000000006 */
[----:B------:R-:W-:Y:S01]  /*31f0*/  VIADD R5, R5, 0xfcb00000 ;  /* 0xfcb0000005057836 */ /* 0x000fe20000000000 */
[----:B------:R-:W-:Y:S06]  /*3200*/  BRA `(.L_x_51) ;  /* 0x0000000000047947 */ /* 0x000fec0003800000 */
.L_x_52:
[----:B------:R-:W-:-:S11]  /*3210*/  DADD R4, R6, R6 ;  /* 0x0000000006047229 */ /* 0x000fd60000000006 */
.L_x_51:
[----:B------:R-:W-:Y:S05]  /*3220*/  BSYNC.RECONVERGENT B1 ;  /* 0x0000000000017941 */ /* 0x000fea0003800200 */
.L_x_49:
[----:B------:R-:W-:-:S04]  /*3230*/  MOV R3, 0x0 ;  /* 0x0000000000037802 */ /* 0x000fc80000000f00 */
[----:B------:R-:W-:Y:S05]  /*3240*/  RET.REL.NODEC R2 `(_Z15kernelgpuPaira1IdEvPT_S1_S1_S1_PiS2_S2_S2_S1_S1_S2_iiiiii) ;  /* 0xffffffcc026c7950 */ /* 0x000fea0003c3ffff */
        .type           $_Z15kernelgpuPaira1IdEvPT_S1_S1_S1_PiS2_S2_S2_S1_S1_S2_iiiiii$__internal_accurate_pow,@function
        .size           $_Z15kernelgpuPaira1IdEvPT_S1_S1_S1_PiS2_S2_S2_S1_S1_S2_iiiiii$__internal_accurate_pow,(.L_x_60 - $_Z15kernelgpuPaira1IdEvPT_S1_S1_S1_PiS2_S2_S2_S1_S1_S2_iiiiii$__internal_accurate_pow)
$_Z15kernelgpuPaira1IdEvPT_S1_S1_S1_PiS2_S2_S2_S1_S1_S2_iiiiii$__internal_accurate_pow:
[----:B------:R-:W-:Y:S01]  /*3250*/  ISETP.GT.U32.AND P0, PT, R17, 0xfffff, PT ;  /* 0x000fffff1100780c */ /* 0x000fe20003f04070 */
[----:B------:R-:W-:Y:S01]  /*3260*/  IMAD.MOV.U32 R16, RZ, RZ, R20 ;  /* 0x000000ffff107224 */ /* 0x000fe200078e0014 */
[----:B------:R-:W-:Y:S01]  /*3270*/  MOV R28, 0x41ad3b5a ;  /* 0x41ad3b5a001c7802 */ /* 0x000fe20000000f00 */
[----:B------:R-:W-:Y:S01]  /*3280*/  IMAD.MOV.U32 R22, RZ, RZ, RZ ;  /* 0x000000ffff167224 */ /* 0x000fe200078e00ff */
[----:B------:R-:W-:Y:S01]  /*3290*/  UMOV UR8, 0x7d2cafe2 ;  /* 0x7d2cafe200087882 */ /* 0x000fe20000000000 */
[----:B------:R-:W-:Y:S01]  /*32a0*/  IMAD.MOV.U32 R29, RZ, RZ, 0x3ed0f5d2 ;  /* 0x3ed0f5d2ff1d7424 */ /* 0x000fe200078e00ff */
[----:B------:R-:W-:Y:S01]  /*32b0*/  UMOV UR9, 0x3eb0f5ff ;  /* 0x3eb0f5ff00097882 */ /* 0x000fe20000000000 */
[----:B------:R-:W-:Y:S01]  /*32c0*/  UMOV UR10, 0x3b39803f ;  /* 0x3b39803f000a7882 */ /* 0x000fe20000000000 */
[----:B------:R-:W-:-:S05]  /*32d0*/  UMOV UR11, 0x3c7abc9e ;  /* 0x3c7abc9e000b7882 */ /* 0x000fca0000000000 */
[----:B------:R-:W-:Y:S01]  /*32e0*/  @!P0 DMUL R32, R16, 1.80143985094819840000e+16 ;  /* 0x4350000010208828 */ /* 0x000fe20000000000 */
[--C-:B------:R-:W-:Y:S01]  /*32f0*/  IMAD.MOV.U32 R16, RZ, RZ, R17.reuse ;  /* 0x000000ffff107224 */ /* 0x100fe200078e0011 */
[----:B------:R-:W-:-:S08]  /*3300*/  SHF.R.U32.HI R17, RZ, 0x14, R17 ;  /* 0x00000014ff117819 */ /* 0x000fd00000011611 */
[----:B------:R-:W-:Y:S01]  /*3310*/  @!P0 IMAD.MOV.U32 R16, RZ, RZ, R33 ;  /* 0x000000ffff108224 */ /* 0x000fe200078e0021 */
[----:B------:R-:W-:Y:S02]  /*3320*/  @!P0 MOV R20, R32 ;  /* 0x0000002000148202 */ /* 0x000fe40000000f00 */
[----:B------:R-:W-:Y:S02]  /*3330*/  @!P0 LEA.HI R17, R33, 0xffffffca, RZ, 0xc ;  /* 0xffffffca21118811 */ /* 0x000fe400078f60ff */
[----:B------:R-:W-:-:S04]  /*3340*/  LOP3.LUT R16, R16, 0x800fffff, RZ, 0xc0, !PT ;  /* 0x800fffff10107812 */ /* 0x000fc800078ec0ff */
[----:B------:R-:W-:Y:S02]  /*3350*/  LOP3.LUT R21, R16, 0x3ff00000, RZ, 0xfc, !PT ;  /* 0x3ff0000010157812 */ /* 0x000fe400078efcff */
[----:B------:R-:W-:Y:S02]  /*3360*/  IADD3 R16, PT, PT, R17, -0x3ff, RZ ;  /* 0xfffffc0111107810 */ /* 0x000fe40007ffe0ff */
[----:B------:R-:W-:-:S13]  /*3370*/  ISETP.GE.U32.AND P1, PT, R21, 0x3ff6a09f, PT ;  /* 0x3ff6a09f1500780c */ /* 0x000fda0003f26070 */
[----:B------:R-:W-:Y:S02]  /*3380*/  @P1 VIADD R19, R21, 0xfff00000 ;  /* 0xfff0000015131836 */ /* 0x000fe40000000000 */
[----:B------:R-:W-:Y:S02]  /*3390*/  @P1 VIADD R16, R17, 0xfffffc02 ;  /* 0xfffffc0211101836 */ /* 0x000fe40000000000 */
[----:B------:R-:W-:Y:S02]  /*33a0*/  @P1 IMAD.MOV.U32 R21, RZ, RZ, R19 ;  /* 0x000000ffff151224 */ /* 0x000fe400078e0013 */
[----:B------:R-:W-:Y:S01]  /*33b0*/  IMAD.MOV.U32 R17, RZ, RZ, 0x43300000 ;  /* 0x43300000ff117424 */ /* 0x000fe200078e00ff */
[----:B------:R-:W-:-:S03]  /*33c0*/  LOP3.LUT R16, R16, 0x80000000, RZ, 0x3c, !PT ;  /* 0x8000000010107812 */ /* 0x000fc600078e3cff */
        /* <DEDUP_REMOVED lines=8> */
[----:B------:R-:W-:-:S08]  /*3450*/  DMUL R26, R18, R18 ;  /* 0x00000012121a7228 */ /* 0x000fd00000000000 */
[----:B------:R-:W-:Y:S01]  /*3460*/  DFMA R24, R26, UR8, R28 ;  /* 0x000000081a187c2b */ /* 0x000fe2000800001c */
[----:B------:R-:W-:Y:S01]  /*3470*/  UMOV UR8, 0x75488a3f ;  /* 0x75488a3f00087882 */ /* 0x000fe20000000000 */
[----:B------:R-:W-:Y:S01]  /*3480*/  UMOV UR9, 0x3ef3b20a ;  /* 0x3ef3b20a00097882 */ /* 0x000fe20000000000 */
[----:B------:R-:W-:-:S05]  /*3490*/  DADD R28, R20, -R18 ;  /* 0x00000000141c7229 */ /* 0x000fca0000000812 */
[----:B------:R-:W-:Y:S01]  /*34a0*/  DFMA R24, R26, R24, UR8 ;  /* 0x000000081a187e2b */ /* 0x000fe20008000018 */
[----:B------:R-:W-:Y:S01]  /*34b0*/  UMOV UR8, 0xe4faecd5 ;  /* 0xe4faecd500087882 */ /* 0x000fe20000000000 */
[----:B------:R-:W-:Y:S01]  /*34c0*/  UMOV UR9, 0x3f1745cd ;  /* 0x3f1745cd00097882 */ /* 0x000fe20000000000 */
[----:B------:R-:W-:Y:S02]  /*34d0*/  DADD R34, R28, R28 ;  /* 0x000000001c227229 */ /* 0x000fe4000000001c */
[----:B------:R-:W-:-:S03]  /*34e0*/  DMUL R28, R18, R18 ;  /* 0x00000012121c7228 */ /* 0x000fc60000000000 */
[----:B------:R-:W-:Y:S01]  /*34f0*/  DFMA R24, R26, R24, UR8 ;  /* 0x000000081a187e2b */ /* 0x000fe20008000018 */
[----:B------:R-:W-:Y:S01]  /*3500*/  UMOV UR8, 0x258a578b ;  /* 0x258a578b00087882 */ /* 0x000fe20000000000 */
[----:B------:R-:W-:Y:S01]  /*3510*/  UMOV UR9, 0x3f3c71c7 ;  /* 0x3f3c71c700097882 */ /* 0x000fe20000000000 */
[----:B------:R-:W-:Y:S02]  /*3520*/  DFMA R34, R20, -R18, R34 ;  /* 0x800000121422722b */ /* 0x000fe40000000022 */
[----:B------:R-:W-:-:S03]  /*3530*/  DMUL R20, R18, R28 ;  /* 0x0000001c12147228 */ /* 0x000fc60000000000 */
[----:B------:R-:W-:Y:S01]  /*3540*/  DFMA R24, R26, R24, UR8 ;  /* 0x000000081a187e2b */ /* 0x000fe20008000018 */
[----:B------:R-:W-:Y:S01]  /*3550*/  UMOV UR8, 0x9242b910 ;  /* 0x9242b91000087882 */ /* 0x000fe20000000000 */
[----:B------:R-:W-:Y:S01]  /*3560*/  UMOV UR9, 0x3f624924 ;  /* 0x3f62492400097882 */ /* 0x000fe20000000000 */
[----:B------:R-:W-:Y:S02]  /*3570*/  DMUL R22, R22, R34 ;  /* 0x0000002216167228 */ /* 0x000fe40000000000 */
[C---:B------:R-:W-:Y:S02]  /*3580*/  DFMA R38, R18.reuse, R28, -R20 ;  /* 0x0000001c1226722b */ /* 0x040fe40000000814 */
[----:B------:R-:W-:Y:S02]  /*3590*/  DFMA R34, R18, R18, -R28 ;  /* 0x000000121222722b */ /* 0x000fe4000000081c */
[----:B------:R-:W-:Y:S01]  /*35a0*/  DFMA R24, R26, R24, UR8 ;  /* 0x000000081a187e2b */ /* 0x000fe20008000018 */
[----:B------:R-:W-:Y:S01]  /*35b0*/  UMOV UR8, 0x99999dfb ;  /* 0x99999dfb00087882 */ /* 0x000fe20000000000 */
[----:B------:R-:W-:-:S02]  /*35c0*/  UMOV UR9, 0x3f899999 ;  /* 0x3f89999900097882 */ /* 0x000fc40000000000 */
[----:B------:R-:W-:-:S04]  /*35d0*/  DFMA R38, R22, R28, R38 ;  /* 0x0000001c1626722b */ /* 0x000fc80000000026 */
[----:B------:R-:W-:Y:S01]  /*35e0*/  DFMA R30, R26, R24, UR8 ;  /* 0x000000081a1e7e2b */ /* 0x000fe20008000018 */
[----:B------:R-:W-:Y:S01]  /*35f0*/  UMOV UR8, 0x55555555 ;  /* 0x5555555500087882 */ /* 0x000fe20000000000 */
[----:B------:R-:W-:-:S06]  /*3600*/  UMOV UR9, 0x3fb55555 ;  /* 0x3fb5555500097882 */ /* 0x000fcc0000000000 */
[----:B------:R-:W-:-:S08]  /*3610*/  DFMA R24, R26, R30, UR8 ;  /* 0x000000081a187e2b */ /* 0x000fd0000800001e */
[----:B------:R-:W-:Y:S01]  /*3620*/  DADD R36, -R24, UR8 ;  /* 0x0000000818247e29 */ /* 0x000fe20008000100 */
[----:B------:R-:W-:Y:S01]  /*3630*/  UMOV UR8, 0xb9e7b0 ;  /* 0x00b9e7b000087882 */ /* 0x000fe20000000000 */
[----:B------:R-:W-:-:S06]  /*3640*/  UMOV UR9, 0x3c46a4cb ;  /* 0x3c46a4cb00097882 */ /* 0x000fcc0000000000 */
[----:B------:R-:W-:Y:S01]  /*3650*/  DFMA R30, R26, R30, R36 ;  /* 0x0000001e1a1e722b */ /* 0x000fe20000000024 */
[----:B------:R-:W-:Y:S02]  /*3660*/  VIADD R37, R23, 0x100000 ;  /* 0x0010000017257836 */ /* 0x000fe40000000000 */
[----:B------:R-:W-:-:S05]  /*3670*/  IMAD.MOV.U32 R36, RZ, RZ, R22 ;  /* 0x000000ffff247224 */ /* 0x000fca00078e0016 */
[----:B------:R-:W-:Y:S01]  /*3680*/  DADD R30, R30, -UR8 ;  /* 0x800000081e1e7e29 */ /* 0x000fe20008000000 */
[----:B------:R-:W-:Y:S01]  /*3690*/  UMOV UR8, 0x80000000 ;  /* 0x8000000000087882 */ /* 0x000fe20000000000 */
[----:B------:R-:W-:Y:S01]  /*36a0*/  DFMA R34, R18, R36, R34 ;  /* 0x000000241222722b */ /* 0x000fe20000000022 */
[----:B------:R-:W-:-:S05]  /*36b0*/  UMOV UR9, 0x43300000 ;  /* 0x4330000000097882 */ /* 0x000fca0000000000 */
[----:B------:R-:W-:Y:S02]  /*36c0*/  DADD R26, R24, R30 ;  /* 0x00000000181a7229 */ /* 0x000fe4000000001e */
[----:B------:R-:W-:-:S06]  /*36d0*/  DFMA R34, R18, R34, R38 ;  /* 0x000000221222722b */ /* 0x000fcc0000000026 */
[----:B------:R-:W-:Y:S02]  /*36e0*/  DMUL R28, R26, R20 ;  /* 0x000000141a1c7228 */ /* 0x000fe40000000000 */
[----:B------:R-:W-:-:S06]  /*36f0*/  DADD R24, R24, -R26 ;  /* 0x0000000018187229 */ /* 0x000fcc000000081a */
[----:B------:R-:W-:Y:S02]  /*3700*/  DFMA R36, R26, R20, -R28 ;  /* 0x000000141a24722b */ /* 0x000fe4000000081c */
[----:B------:R-:W-:-:S06]  /*3710*/  DADD R24, R30, R24 ;  /* 0x000000001e187229 */ /* 0x000fcc0000000018 */
        /* <DEDUP_REMOVED lines=9> */
[----:B------:R-:W-:Y:S02]  /*37b0*/  DADD R18, R22, R18 ;  /* 0x0000000016127229 */ /* 0x000fe40000000012 */
[----:B------:R-:W-:Y:S01]  /*37c0*/  DADD R22, R16, -UR8 ;  /* 0x8000000810167e29 */ /* 0x000fe20008000000 */
[----:B------:R-:W-:Y:S01]  /*37d0*/  UMOV UR8, 0xfefa39ef ;  /* 0xfefa39ef00087882 */ /* 0x000fe20000000000 */
[----:B------:R-:W-:-:S04]  /*37e0*/  UMOV UR9, 0x3fe62e42 ;  /* 0x3fe62e4200097882 */ /* 0x000fc80000000000 */
[----:B------:R-:W-:-:S08]  /*37f0*/  DADD R16, R20, R18 ;  /* 0x0000000014107229 */ /* 0x000fd00000000012 */
[--C-:B------:R-:W-:Y:S02]  /*3800*/  DFMA R24, R22, UR8, R16.reuse ;  /* 0x0000000816187c2b */ /* 0x100fe40008000010 */
[----:B------:R-:W-:-:S06]  /*3810*/  DADD R20, R20, -R16 ;  /* 0x0000000014147229 */ /* 0x000fcc0000000810 */
[----:B------:R-:W-:Y:S02]  /*3820*/  DFMA R26, R22, -UR8, R24 ;  /* 0x80000008161a7c2b */ /* 0x000fe40008000018 */
[----:B------:R-:W-:-:S06]  /*3830*/  DADD R20, R18, R20 ;  /* 0x0000000012147229 */ /* 0x000fcc0000000014 */
        /* <DEDUP_REMOVED lines=9> */
[----:B------:R-:W-:Y:S01]  /*38d0*/  DFMA R18, R18, UR10, -R16 ;  /* 0x0000000a12127c2b */ /* 0x000fe20008000810 */
[----:B------:R-:W-:Y:S01]  /*38e0*/  IMAD.MOV.U32 R20, RZ, RZ, 0x652b82fe ;  /* 0x652b82feff147424 */ /* 0x000fe200078e00ff */
[----:B------:R-:W-:-:S06]  /*38f0*/  MOV R21, 0x3ff71547 ;  /* 0x3ff7154700157802 */ /* 0x000fcc0000000f00 */
[----:B------:R-:W-:-:S08]  /*3900*/  DFMA R22, R22, UR10, R18 ;  /* 0x0000000a16167c2b */ /* 0x000fd00008000012 */
        /* <DEDUP_REMOVED lines=11> */
[----:B------:R-:W-:Y:S01]  /*39c0*/  IMAD.MOV.U32 R24, RZ, RZ, -0x35dec16 ;  /* 0xfca213eaff187424 */ /* 0x000fe200078e00ff */
[----:B------:R-:W-:Y:S01]  /*39d0*/  UMOV UR9, 0x3e5ade15 ;  /* 0x3e5ade1500097882 */ /* 0x000fe20000000000 */
[----:B------:R-:W-:-:S06]  /*39e0*/  IMAD.MOV.U32 R25, RZ, RZ, 0x3e928af3 ;  /* 0x3e928af3ff197424 */ /* 0x000fcc00078e00ff */
        /* <DEDUP_REMOVED lines=27> */
[----:B------:R-:W-:Y:S01]  /*3ba0*/  IMAD R17, R20, 0x100000, R25 ;  /* 0x0010000014117824 */ /* 0x000fe200078e0219 */
[----:B------:R-:W-:Y:S01]  /*3bb0*/  MOV R16, R24 ;  /* 0x0000001800107202 */ /* 0x000fe20000000f00 */
[----:B------:R-:W-:Y:S06]  /*3bc0*/  @!P0 BRA `(.L_x_53) ;  /* 0x0000000000348947 */ /* 0x000fec0003800000 */
[----:B------:R-:W-:Y:S01]  /*3bd0*/  FSETP.GEU.AND P1, PT, |R19|, 4.2275390625, PT ;  /* 0x408748001300780b */ /* 0x000fe20003f2e200 */
[C---:B------:R-:W-:Y:S02]  /*3be0*/  DADD R26, R18.reuse, +INF ;  /* 0x7ff00000121a7429 */ /* 0x040fe40000000000 */
[----:B------:R-:W-:-:S08]  /*3bf0*/  DSETP.GEU.AND P0, PT, R18, RZ, PT ;  /* 0x000000ff1200722a */ /* 0x000fd00003f0e000 */
[----:B------:R-:W-:Y:S02]  /*3c00*/  FSEL R17, R27, RZ, P0 ;  /* 0x000000ff1b117208 */ /* 0x000fe40000000000 */
[----:B------:R-:W-:Y:S01]  /*3c10*/  @!P1 LEA.HI R16, R20, R20, RZ, 0x1 ;  /* 0x0000001414109211 */ /* 0x000fe200078f08ff */
[----:B------:R-:W-:-:S03]  /*3c20*/  @!P1 IMAD.MOV.U32 R18, RZ, RZ, R24 ;  /* 0x000000ffff129224 */ /* 0x000fc600078e0018 */
[----:B------:R-:W-:Y:S02]  /*3c30*/  @!P1 SHF.R.S32.HI R19, RZ, 0x1, R16 ;  /* 0x00000001ff139819 */ /* 0x000fe40000011410 */
[----:B------:R-:W-:-:S03]  /*3c40*/  FSEL R16, R26, RZ, P0 ;  /* 0x000000ff1a107208 */ /* 0x000fc60000000000 */
[----:B------:R-:W-:Y:S02]  /*3c50*/  @!P1 IMAD.IADD R20, R20, 0x1, -R19 ;  /* 0x0000000114149824 */ /* 0x000fe400078e0a13 */
[----:B------:R-:W-:-:S03]  /*3c60*/  @!P1 IMAD R19, R19, 0x100000, R25 ;  /* 0x0010000013139824 */ /* 0x000fc600078e0219 */
[----:B------:R-:W-:Y:S02]  /*3c70*/  @!P1 LEA R21, R20, 0x3ff00000, 0x14 ;  /* 0x3ff0000014159811 */ /* 0x000fe400078ea0ff */
[----:B------:R-:W-:-:S06]  /*3c80*/  @!P1 MOV R20, RZ ;  /* 0x000000ff00149202 */ /* 0x000fcc0000000f00 */
[----:B------:R-:W-:-:S11]  /*3c90*/  @!P1 DMUL R16, R18, R20 ;  /* 0x0000001412109228 */ /* 0x000fd60000000000 */
.L_x_53:
[----:B------:R-:W-:Y:S02]  /*3ca0*/  DFMA R18, R22, R16, R16 ;  /* 0x000000101612722b */ /* 0x000fe40000000010 */
[----:B------:R-:W-:-:S08]  /*3cb0*/  DSETP.NEU.AND P0, PT, |R16|, +INF , PT ;  /* 0x7ff000001000742a */ /* 0x000fd00003f0d200 */
[----:B------:R-:W-:Y:S01]  /*3cc0*/  FSEL R18, R16, R18, !P0 ;  /* 0x0000001210127208 */ /* 0x000fe20004000000 */
[----:B------:R-:W-:Y:S01]  /*3cd0*/  IMAD.MOV.U32 R16, RZ, RZ, R8 ;  /* 0x000000ffff107224 */ /* 0x000fe200078e0008 */
[----:B------:R-:W-:Y:S01]  /*3ce0*/  FSEL R19, R17, R19, !P0 ;  /* 0x0000001311137208 */ /* 0x000fe20004000000 */
[----:B------:R-:W-:-:S04]  /*3cf0*/  IMAD.MOV.U32 R17, RZ, RZ, 0x0 ;  /* 0x00000000ff117424 */ /* 0x000fc800078e00ff */
[----:B------:R-:W-:Y:S05]  /*3d00*/  RET.REL.NODEC R16 `(_Z15kernelgpuPaira1IdEvPT_S1_S1_S1_PiS2_S2_S2_S1_S1_S2_iiiiii) ;  /* 0xffffffc010bc7950 */ /* 0x000fea0003c3ffff */
.L_x_54:
        /* <DEDUP_REMOVED lines=15> */
.L_x_60:


//--------------------- .nv.shared.reserved.0     --------------------------
	.section	.nv.shared.reserved.0,"aw",@nobits
	.weak		__nv_reservedSMEM_offset_0_alias
	.size		__nv_reservedSMEM_offset_0_alias, 0, 64
	.other		__nv_reservedSMEM_offset_0_alias,@"STO_CUDA_RESERVED_SHARED STV_DEFAULT"
__nv_reservedSMEM_offset_0_alias:
	.zero		0
	.zero		64


//--------------------- .nv.constant0._Z15kernelgpuPaira1IfEvPT_S1_S1_S1_PiS2_S2_S2_S1_S1_S2_iiiiii --------------------------
	.section	.nv.constant0._Z15kernelgpuPaira1IfEvPT_S1_S1_S1_PiS2_S2_S2_S1_S1_S2_iiiiii,"a",@progbits
	.sectionflags	@""
	.align	4
.nv.constant0._Z15kernelgpuPaira1IfEvPT_S1_S1_S1_PiS2_S2_S2_S1_S1_S2_iiiiii:
	.zero		1008


//--------------------- .nv.constant0._Z15kernelgpuPaira1IdEvPT_S1_S1_S1_PiS2_S2_S2_S1_S1_S2_iiiiii --------------------------
	.section	.nv.constant0._Z15kernelgpuPaira1IdEvPT_S1_S1_S1_PiS2_S2_S2_S1_S1_S2_iiiiii,"a",@progbits
	.sectionflags	@""
	.align	4
.nv.constant0._Z15kernelgpuPaira1IdEvPT_S1_S1_S1_PiS2_S2_S2_S1_S1_S2_iiiiii:
	.zero		1008


//--------------------- SYMBOLS --------------------------

	.type		.nv.reservedSmem.offset0,@object
	.size		.nv.reservedSmem.offset0,0x4
